	.headerflags	@"EF_CUDA_TEXMODE_UNIFIED EF_CUDA_64BIT_ADDRESS EF_CUDA_SM80 EF_CUDA_VIRTUAL_SM(EF_CUDA_SM80)"
	.elftype	@"ET_EXEC"


//--------------------- .nv.info                  --------------------------
	.section	.nv.info,"",@"SHT_CUDA_INFO"
	.align	4


	//----- nvinfo : EIATTR_REGCOUNT
	.align		4
        /*0000*/ 	.byte	0x04, 0x2f
        /*0002*/ 	.short	(.L_1 - .L_0)
	.align		4
.L_0:
        /*0004*/ 	.word	index@(candidate0)
        /*0008*/ 	.word	0x00000028


	//----- nvinfo : EIATTR_MAX_STACK_SIZE
	.align		4
.L_1:
        /*000c*/ 	.byte	0x04, 0x23
        /*000e*/ 	.short	(.L_3 - .L_2)
	.align		4
.L_2:
        /*0010*/ 	.word	index@(candidate0)
        /*0014*/ 	.word	0x00000000


	//----- nvinfo : EIATTR_MIN_STACK_SIZE
	.align		4
.L_3:
        /*0018*/ 	.byte	0x04, 0x12
        /*001a*/ 	.short	(.L_5 - .L_4)
	.align		4
.L_4:
        /*001c*/ 	.word	index@(candidate0)
        /*0020*/ 	.word	0x00000000


	//----- nvinfo : EIATTR_FRAME_SIZE
	.align		4
.L_5:
        /*0024*/ 	.byte	0x04, 0x11
        /*0026*/ 	.short	(.L_7 - .L_6)
	.align		4
.L_6:
        /*0028*/ 	.word	index@(candidate0)
        /*002c*/ 	.word	0x00000000
.L_7:


//--------------------- .nv.info.candidate0       --------------------------
	.section	.nv.info.candidate0,"",@"SHT_CUDA_INFO"
	.align	4


	//----- nvinfo : EIATTR_CUDA_API_VERSION
	.align		4
        /*0000*/ 	.byte	0x04, 0x37
        /*0002*/ 	.short	(.L_9 - .L_8)
.L_8:
        /*0004*/ 	.word	0x00000075


	//----- nvinfo : EIATTR_SW2861232_WAR
	.align		4
.L_9:
        /*0008*/ 	.byte	0x01, 0x35
	.zero		2


	//----- nvinfo : EIATTR_PARAM_CBANK
	.align		4
        /*000c*/ 	.byte	0x04, 0x0a
        /*000e*/ 	.short	(.L_11 - .L_10)
	.align		4
.L_10:
        /*0010*/ 	.word	index@(.nv.constant0.candidate0)
        /*0014*/ 	.short	0x0160
        /*0016*/ 	.short	0x0018


	//----- nvinfo : EIATTR_CBANK_PARAM_SIZE
	.align		4
.L_11:
        /*0018*/ 	.byte	0x03, 0x19
        /*001a*/ 	.short	0x0018


	//----- nvinfo : EIATTR_KPARAM_INFO
	.align		4
        /*001c*/ 	.byte	0x04, 0x17
        /*001e*/ 	.short	(.L_13 - .L_12)
.L_12:
        /*0020*/ 	.word	0x00000000
        /*0024*/ 	.short	0x0002
        /*0026*/ 	.short	0x0010
        /*0028*/ 	.byte	0x00, 0xf0, 0x21, 0x00


	//----- nvinfo : EIATTR_KPARAM_INFO
	.align		4
.L_13:
        /*002c*/ 	.byte	0x04, 0x17
        /*002e*/ 	.short	(.L_15 - .L_14)
.L_14:
        /*0030*/ 	.word	0x00000000
        /*0034*/ 	.short	0x0001
        /*0036*/ 	.short	0x0008
        /*0038*/ 	.byte	0x00, 0xf0, 0x21, 0x00


	//----- nvinfo : EIATTR_KPARAM_INFO
	.align		4
.L_15:
        /*003c*/ 	.byte	0x04, 0x17
        /*003e*/ 	.short	(.L_17 - .L_16)
.L_16:
        /*0040*/ 	.word	0x00000000
        /*0044*/ 	.short	0x0000
        /*0046*/ 	.short	0x0000
        /*0048*/ 	.byte	0x00, 0xf0, 0x21, 0x00


	//----- nvinfo : EIATTR_MAXREG_COUNT
	.align		4
.L_17:
        /*004c*/ 	.byte	0x03, 0x1b
        /*004e*/ 	.short	0x0080


	//----- nvinfo : EIATTR_EXIT_INSTR_OFFSETS
	.align		4
        /*0050*/ 	.byte	0x04, 0x1c
        /*0052*/ 	.short	(.L_19 - .L_18)


	//   ....[0]....
.L_18:
        /*0054*/ 	.word	0x00003750


	//----- nvinfo : EIATTR_MAX_THREADS
	.align		4
.L_19:
        /*0058*/ 	.byte	0x04, 0x05
        /*005a*/ 	.short	(.L_21 - .L_20)
.L_20:
        /*005c*/ 	.word	0x000001c0
        /*0060*/ 	.word	0x00000001
        /*0064*/ 	.word	0x00000001
.L_21:


//--------------------- .nv.rel.action            --------------------------
	.section	.nv.rel.action,"",@"SHT_CUDA_RELOCINFO"
	.align	8
	.sectionentsize	8
        /*0000*/ 	.byte	0x4b, 0x00, 0x00, 0x00, 0x00, 0x00, 0x00, 0x00, 0x00, 0x02, 0x02, 0x08, 0x10, 0x0a, 0x2f, 0x22
        /* <DEDUP_REMOVED lines=13> */


//--------------------- .nv.constant0.candidate0  --------------------------
	.section	.nv.constant0.candidate0,"a",@progbits
	.align	4
.nv.constant0.candidate0:
	.zero		376


//--------------------- .text.candidate0          --------------------------
	.section	.text.candidate0,"ax",@progbits
	.sectionflags	@"SHF_BARRIERS=1"
	.sectioninfo	@"SHI_REGISTERS=40"
	.align	128
        .global         candidate0
        .type           candidate0,@function
        .size           candidate0,(.L_x_3 - candidate0)
        .other          candidate0,@"STO_CUDA_ENTRY STV_DEFAULT"
candidate0:
.text.candidate0:
[----:B------:R-:W-:-:S02]  /*0000*/  MOV R1, c[0x0][0x28] ;  /* 0x00000a0000017a02 */ /* 0x000fc40000000f00 */
[----:B------:R-:W0:Y:S01]  /*0010*/  S2UR UR5, SR_CTAID.X ;  /* 0x00000000000579c3 */ /* 0x000e220000002500 */
[----:B------:R-:W1:Y:S01]  /*0020*/  S2R R3, SR_TID.X ;  /* 0x0000000000037919 */ /* 0x000e620000002100 */
[----:B------:R-:W-:Y:S01]  /*0030*/  HFMA2.MMA R2, -RZ, RZ, 0, 0 ;  /* 0x00000000ff027435 */ /* 0x000fe200000001ff */
[----:B------:R-:W-:Y:S01]  /*0040*/  UMOV UR4, URZ ;  /* 0x0000003f00047c82 */ /* 0x000fe20008000000 */
[----:B------:R-:W-:Y:S01]  /*0050*/  MOV R8, 0x310 ;  /* 0x0000031000087802 */ /* 0x000fe20000000f00 */
[----:B------:R-:W-:Y:S01]  /*0060*/  HFMA2.MMA R33, -RZ, RZ, 0, 0 ;  /* 0x00000000ff217435 */ /* 0x000fe200000001ff */
[----:B------:R-:W-:Y:S01]  /*0070*/  CS2R R22, SRZ ;  /* 0x0000000000167805 */ /* 0x000fe2000001ff00 */
[----:B------:R-:W-:Y:S01]  /*0080*/  CS2R R26, SRZ ;  /* 0x00000000001a7805 */ /* 0x000fe2000001ff00 */
[----:B------:R-:W-:Y:S01]  /*0090*/  MOV R21, RZ ;  /* 0x000000ff00157202 */ /* 0x000fe20000000f00 */
[----:B------:R-:W-:Y:S01]  /*00a0*/  CS2R R30, SRZ ;  /* 0x00000000001e7805 */ /* 0x000fe2000001ff00 */
[----:B0-----:R-:W-:-:S02]  /*00b0*/  UIMAD.WIDE UR6, UR5, -0x6db6db6d, UR4 ;  /* 0x92492493050678a5 */ /* 0x001fc4000f8e0204 */
[C---:B-1----:R-:W-:Y:S01]  /*00c0*/  IMAD.HI R7, R3.reuse, -0x6db6db6d, R2 ;  /* 0x9249249303077827 */ /* 0x042fe200078e0202 */
[C---:B------:R-:W-:Y:S01]  /*00d0*/  SHF.L.U32 R2, R3.reuse, 0x3, RZ ;  /* 0x0000000303027819 */ /* 0x040fe200000006ff */
[----:B------:R-:W-:Y:S01]  /*00e0*/  USHF.R.U32.HI UR4, URZ, 0x1f, UR7 ;  /* 0x0000001f3f047899 */ /* 0x000fe20008011607 */
[----:B------:R-:W-:Y:S02]  /*00f0*/  SHF.L.U32 R4, R3, 0x1, RZ ;  /* 0x0000000103047819 */ /* 0x000fe400000006ff */
[----:B------:R-:W-:Y:S01]  /*0100*/  SHF.R.U32.HI R0, RZ, 0x1f, R7 ;  /* 0x0000001fff007819 */ /* 0x000fe20000011607 */
[----:B------:R-:W-:Y:S01]  /*0110*/  ULEA.HI.SX32 UR4, UR7, UR4, 0x1d ;  /* 0x0000000407047291 */ /* 0x000fe2000f8fea3f */
[----:B------:R-:W-:Y:S02]  /*0120*/  LOP3.LUT R2, R2, 0xffffff00, RZ, 0xc0, !PT ;  /* 0xffffff0002027812 */ /* 0x000fe400078ec0ff */
[----:B------:R-:W-:Y:S01]  /*0130*/  LEA.HI.SX32 R7, R7, R0, 0x1d ;  /* 0x0000000007077211 */ /* 0x000fe200078feaff */
[----:B------:R-:W-:Y:S01]  /*0140*/  UIMAD UR5, UR4, -0xe, UR5 ;  /* 0xfffffff2040578a4 */ /* 0x000fe2000f8e0205 */
[----:B------:R-:W-:Y:S01]  /*0150*/  ISETP.GT.AND P0, PT, R3, 0xff, PT ;  /* 0x000000ff0300780c */ /* 0x000fe20003f04270 */
[----:B------:R-:W-:Y:S01]  /*0160*/  ULDC.64 UR6, c[0x0][0x118] ;  /* 0x0000460000067ab9 */ /* 0x000fe20000000a00 */
[----:B------:R-:W-:Y:S01]  /*0170*/  MOV R5, UR4 ;  /* 0x0000000400057c02 */ /* 0x000fe20008000f00 */
[----:B------:R-:W-:Y:S01]  /*0180*/  UIMAD UR5, UR5, 0x38, URZ ;  /* 0x00000038050578a4 */ /* 0x000fe2000f8e023f */
[----:B------:R-:W-:-:S02]  /*0190*/  IMAD R6, R7, -0xe, R3 ;  /* 0xfffffff207067824 */ /* 0x000fc400078e0203 */
[----:B------:R-:W-:Y:S02]  /*01a0*/  LEA R0, R5, R2, 0xe ;  /* 0x0000000205007211 */ /* 0x000fe400078e70ff */
[----:B------:R-:W-:Y:S01]  /*01b0*/  LOP3.LUT R5, R4, 0x3e, RZ, 0xc0, !PT ;  /* 0x0000003e04057812 */ /* 0x000fe200078ec0ff */
[----:B------:R-:W-:Y:S01]  /*01c0*/  IMAD R2, R7, R8, UR5 ;  /* 0x0000000507027e24 */ /* 0x000fe2000f8e0208 */
[----:B------:R-:W-:Y:S02]  /*01d0*/  SHF.L.U32 R9, R6, 0x2, RZ ;  /* 0x0000000206097819 */ /* 0x000fe400000006ff */
[----:B------:R-:W-:Y:S01]  /*01e0*/  IADD3 R0, R0, R5, RZ ;  /* 0x0000000500007210 */ /* 0x000fe20007ffe0ff */
[----:B------:R-:W-:Y:S01]  /*01f0*/  HFMA2.MMA R5, -RZ, RZ, 0, 0 ;  /* 0x00000000ff057435 */ /* 0x000fe200000001ff */
[----:B------:R-:W-:-:S07]  /*0200*/  IADD3 R2, R2, R9, RZ ;  /* 0x0000000902027210 */ /* 0x000fce0007ffe0ff */
.L_x_1:
[----:B------:R-:W-:Y:S02]  /*0210*/  MOV R4, 0x4 ;  /* 0x0000000400047802 */ /* 0x000fe40000000f00 */
[----:B------:R-:W-:Y:S01]  /*0220*/  LEA R35, R5, R0, 0x6 ;  /* 0x0000000005237211 */ /* 0x000fe200078e30ff */
[----:B------:R-:W-:Y:S06]  /*0230*/  BAR.SYNC 0x0 ;  /* 0x0000000000007b1d */ /* 0x000fec0000000000 */
[----:B------:R-:W-:-:S05]  /*0240*/  IMAD.WIDE R34, R35, R4, c[0x0][0x168] ;  /* 0x00005a0023227625 */ /* 0x000fca00078e0204 */
[----:B------:R-:W2:Y:S04]  /*0250*/  LDG.E.CONSTANT R8, [R34.64+0xa800] ;  /* 0x00a8000622087981 */ /* 0x000ea8000c1e9900 */
[----:B------:R-:W2:Y:S01]  /*0260*/  LDG.E.CONSTANT R9, [R34.64+0xa804] ;  /* 0x00a8040622097981 */ /* 0x000ea2000c1e9900 */
[----:B------:R-:W-:-:S03]  /*0270*/  IMAD R37, R5, 0xc400, R2 ;  /* 0x0000c40005257824 */ /* 0x000fc600078e0202 */
[----:B------:R-:W3:Y:S01]  /*0280*/  LDG.E.CONSTANT R16, [R34.64] ;  /* 0x0000000622107981 */ /* 0x000ee2000c1e9900 */
[----:B------:R-:W-:-:S03]  /*0290*/  IMAD.WIDE R36, R37, R4, c[0x0][0x160] ;  /* 0x0000580025247625 */ /* 0x000fc600078e0204 */
[----:B------:R-:W3:Y:S04]  /*02a0*/  LDG.E.CONSTANT R17, [R34.64+0x4] ;  /* 0x0000040622117981 */ /* 0x000ee8000c1e9900 */
[----:B------:R-:W4:Y:S04]  /*02b0*/  LDG.E.CONSTANT R18, [R34.64+0x3800] ;  /* 0x0038000622127981 */ /* 0x000f28000c1e9900 */
[----:B------:R-:W4:Y:S04]  /*02c0*/  LDG.E.CONSTANT R19, [R34.64+0x3804] ;  /* 0x0038040622137981 */ /* 0x000f28000c1e9900 */
[----:B------:R-:W5:Y:S04]  /*02d0*/  LDG.E.CONSTANT R28, [R34.64+0x7000] ;  /* 0x00700006221c7981 */ /* 0x000f68000c1e9900 */
[----:B------:R-:W5:Y:S04]  /*02e0*/  LDG.E.CONSTANT R29, [R34.64+0x7004] ;  /* 0x00700406221d7981 */ /* 0x000f68000c1e9900 */
[----:B------:R-:W5:Y:S04]  /*02f0*/  @!P0 LDG.E.CONSTANT R24, [R34.64+0xe000] ;  /* 0x00e0000622188981 */ /* 0x000f68000c1e9900 */
[----:B------:R-:W5:Y:S04]  /*0300*/  @!P0 LDG.E.CONSTANT R25, [R34.64+0xe004] ;  /* 0x00e0040622198981 */ /* 0x000f68000c1e9900 */
[----:B------:R-:W5:Y:S04]  /*0310*/  LDG.E.128.CONSTANT R12, [R36.64+0x18800] ;  /* 0x01880006240c7981 */ /* 0x000f68000c1e9d00 */
[----:B--2---:R0:W-:Y:S04]  /*0320*/  STS.64 [R3.X8+0x6200], R8 ;  /* 0x0062000803007388 */ /* 0x0041e80000008a00 */
[----:B0-----:R-:W2:Y:S01]  /*0330*/  LDG.E.128.CONSTANT R8, [R36.64] ;  /* 0x0000000624087981 */ /* 0x001ea2000c1e9d00 */
[----:B------:R-:W-:-:S03]  /*0340*/  SHF.L.U32 R20, R7, 0x8, RZ ;  /* 0x0000000807147819 */ /* 0x000fc600000006ff */
[----:B---3--:R-:W-:Y:S04]  /*0350*/  STS.64 [R3.X8+0x3800], R16 ;  /* 0x0038001003007388 */ /* 0x008fe80000008a00 */
[----:B----4-:R-:W-:Y:S04]  /*0360*/  STS.64 [R3.X8+0x4600], R18 ;  /* 0x0046001203007388 */ /* 0x010fe80000008a00 */
[----:B-----5:R-:W-:Y:S04]  /*0370*/  STS.64 [R3.X8+0x5400], R28 ;  /* 0x0054001c03007388 */ /* 0x020fe80000008a00 */
[----:B------:R-:W-:Y:S04]  /*0380*/  @!P0 STS.64 [R3.X8+0x7000], R24 ;  /* 0x0070001803008388 */ /* 0x000fe80000008a00 */
[----:B------:R-:W-:Y:S04]  /*0390*/  STS.128 [R3.X16+0x1c00], R12 ;  /* 0x001c000c03007388 */ /* 0x000fe8000000cc00 */
[----:B--2---:R-:W-:Y:S04]  /*03a0*/  STS.128 [R3.X16], R8 ;  /* 0x0000000803007388 */ /* 0x004fe8000000cc00 */
[----:B------:R-:W-:Y:S06]  /*03b0*/  BAR.SYNC 0x0 ;  /* 0x0000000000007b1d */ /* 0x000fec0000000000 */
[----:B------:R-:W-:Y:S04]  /*03c0*/  LDS R32, [R6.X4] ;  /* 0x0000000006207984 */ /* 0x000fe80000004800 */
[----:B------:R-:W0:Y:S04]  /*03d0*/  LDS.128 R16, [R20+0x3800] ;  /* 0x0038000014107984 */ /* 0x000e280000000c00 */
[----:B------:R-:W1:Y:S04]  /*03e0*/  LDS.128 R12, [R20+0x5800] ;  /* 0x00580000140c7984 */ /* 0x000e680000000c00 */
[----:B------:R-:W2:Y:S04]  /*03f0*/  LDS R28, [R6.X4+0x38] ;  /* 0x00003800061c7984 */ /* 0x000ea80000004800 */
[----:B------:R-:W3:Y:S04]  /*0400*/  LDS R35, [R6.X4+0x70] ;  /* 0x0000700006237984 */ /* 0x000ee80000004800 */
[----:B------:R-:W4:Y:S04]  /*0410*/  LDS R29, [R6.X4+0xa8] ;  /* 0x0000a800061d7984 */ /* 0x000f280000004800 */
[----:B------:R-:W5:Y:S04]  /*0420*/  LDS R8, [R6.X4+0xe0] ;  /* 0x0000e00006087984 */ /* 0x000f680000004800 */
[----:B------:R-:W5:Y:S01]  /*0430*/  LDS R9, [R6.X4+0x118] ;  /* 0x0001180006097984 */ /* 0x000f620000004800 */
[----:B0-----:R-:W-:-:S02]  /*0440*/  FFMA R26, R16, R32, R26 ;  /* 0x00000020101a7223 */ /* 0x001fc4000000001a */
[----:B-1----:R-:W-:Y:S02]  /*0450*/  FFMA R32, R32, R12, R23 ;  /* 0x0000000c20207223 */ /* 0x002fe40000000017 */
[----:B--2---:R-:W-:Y:S02]  /*0460*/  FFMA R24, R16, R28, R31 ;  /* 0x0000001c10187223 */ /* 0x004fe4000000001f */
[----:B------:R-:W-:Y:S02]  /*0470*/  FFMA R28, R28, R12, R27 ;  /* 0x0000000c1c1c7223 */ /* 0x000fe4000000001b */
[C---:B---3--:R-:W-:Y:S02]  /*0480*/  FFMA R10, R12.reuse, R35, R21 ;  /* 0x000000230c0a7223 */ /* 0x048fe40000000015 */
[----:B----4-:R-:W-:Y:S02]  /*0490*/  FFMA R12, R12, R29, R22 ;  /* 0x0000001d0c0c7223 */ /* 0x010fe40000000016 */
[----:B------:R-:W0:Y:S01]  /*04a0*/  LDS R22, [R6.X4+0x150] ;  /* 0x0001500006167984 */ /* 0x000e220000004800 */
[----:B-----5:R-:W-:-:S02]  /*04b0*/  FFMA R11, R8, R17, R26 ;  /* 0x00000011080b7223 */ /* 0x020fc4000000001a */
[----:B------:R-:W-:Y:S01]  /*04c0*/  FFMA R21, R8, R13, R32 ;  /* 0x0000000d08157223 */ /* 0x000fe20000000020 */
[----:B------:R-:W-:Y:S04]  /*04d0*/  LDS R26, [R6.X4+0x310] ;  /* 0x00031000061a7984 */ /* 0x000fe80000004800 */
[----:B------:R-:W1:Y:S01]  /*04e0*/  LDS R8, [R6.X4+0x188] ;  /* 0x0001880006087984 */ /* 0x000e620000004800 */
[C---:B------:R-:W-:Y:S02]  /*04f0*/  FFMA R23, R9.reuse, R17, R24 ;  /* 0x0000001109177223 */ /* 0x040fe40000000018 */
[----:B------:R-:W-:Y:S01]  /*0500*/  FFMA R28, R9, R13, R28 ;  /* 0x0000000d091c7223 */ /* 0x000fe2000000001c */
[----:B------:R-:W2:Y:S04]  /*0510*/  LDS R24, [R6.X4+0x1c0] ;  /* 0x0001c00006187984 */ /* 0x000ea80000004800 */
[----:B------:R-:W3:Y:S01]  /*0520*/  LDS R9, [R6.X4+0x1f8] ;  /* 0x0001f80006097984 */ /* 0x000ee20000004800 */
[----:B------:R-:W-:-:S02]  /*0530*/  FFMA R30, R16, R35, R30 ;  /* 0x00000023101e7223 */ /* 0x000fc4000000001e */
[----:B------:R-:W-:Y:S02]  /*0540*/  FFMA R16, R16, R29, R33 ;  /* 0x0000001d10107223 */ /* 0x000fe40000000021 */
[C---:B0-----:R-:W-:Y:S02]  /*0550*/  FFMA R25, R22.reuse, R17, R30 ;  /* 0x0000001116197223 */ /* 0x041fe4000000001e */
[----:B------:R-:W-:Y:S02]  /*0560*/  FFMA R27, R22, R13, R10 ;  /* 0x0000000d161b7223 */ /* 0x000fe4000000000a */
[C---:B-1----:R-:W-:Y:S02]  /*0570*/  FFMA R17, R8.reuse, R17, R16 ;  /* 0x0000001108117223 */ /* 0x042fe40000000010 */
[----:B------:R-:W-:Y:S01]  /*0580*/  FFMA R13, R8, R13, R12 ;  /* 0x0000000d080d7223 */ /* 0x000fe2000000000c */
[----:B------:R-:W0:Y:S04]  /*0590*/  LDS R16, [R6.X4+0x268] ;  /* 0x0002680006107984 */ /* 0x000e280000004800 */
[----:B------:R-:W1:Y:S01]  /*05a0*/  LDS R8, [R6.X4+0x230] ;  /* 0x0002300006087984 */ /* 0x000e620000004800 */
[----:B--2---:R-:W-:-:S02]  /*05b0*/  FFMA R10, R24, R18, R11 ;  /* 0x00000012180a7223 */ /* 0x004fc4000000000b */
[C---:B---3--:R-:W-:Y:S01]  /*05c0*/  FFMA R22, R9.reuse, R18, R23 ;  /* 0x0000001209167223 */ /* 0x048fe20000000017 */
[----:B------:R-:W2:Y:S01]  /*05d0*/  LDS R11, [R6.X4+0x2a0] ;  /* 0x0002a000060b7984 */ /* 0x000ea20000004800 */
[----:B------:R-:W-:-:S03]  /*05e0*/  FFMA R28, R9, R14, R28 ;  /* 0x0000000e091c7223 */ /* 0x000fc6000000001c */
[----:B------:R-:W3:Y:S01]  /*05f0*/  LDS R9, [R6.X4+0x2d8] ;  /* 0x0002d80006097984 */ /* 0x000ee20000004800 */
[----:B------:R-:W-:-:S03]  /*0600*/  FFMA R24, R24, R14, R21 ;  /* 0x0000000e18187223 */ /* 0x000fc60000000015 */
[----:B------:R-:W4:Y:S01]  /*0610*/  LDS R12, [R6.X4+0x348] ;  /* 0x00034800060c7984 */ /* 0x000f220000004800 */
[----:B0-----:R-:W-:Y:S02]  /*0620*/  FFMA R13, R16, R14, R13 ;  /* 0x0000000e100d7223 */ /* 0x001fe4000000000d */
[C---:B-1----:R-:W-:Y:S02]  /*0630*/  FFMA R25, R8.reuse, R18, R25 ;  /* 0x0000001208197223 */ /* 0x042fe40000000019 */
[----:B------:R-:W-:Y:S02]  /*0640*/  FFMA R27, R8, R14, R27 ;  /* 0x0000000e081b7223 */ /* 0x000fe4000000001b */
[----:B------:R-:W-:Y:S02]  /*0650*/  FFMA R18, R16, R18, R17 ;  /* 0x0000001210127223 */ /* 0x000fe40000000011 */
[C---:B--2---:R-:W-:Y:S01]  /*0660*/  FFMA R21, R11.reuse, R19, R10 ;  /* 0x000000130b157223 */ /* 0x044fe2000000000a */
[----:B------:R-:W-:Y:S01]  /*0670*/  LDS R16, [R6.X4+0x380] ;  /* 0x0003800006107984 */ /* 0x000fe20000004800 */
[----:B------:R-:W-:-:S02]  /*0680*/  FFMA R17, R11, R15, R24 ;  /* 0x0000000f0b117223 */ /* 0x000fc40000000018 */
[C---:B---3--:R-:W-:Y:S02]  /*0690*/  FFMA R29, R9.reuse, R19, R22 ;  /* 0x00000013091d7223 */ /* 0x048fe40000000016 */
[----:B------:R-:W-:Y:S02]  /*06a0*/  FFMA R23, R9, R15, R28 ;  /* 0x0000000f09177223 */ /* 0x000fe4000000001c */
[C---:B------:R-:W-:Y:S01]  /*06b0*/  FFMA R14, R26.reuse, R19, R25 ;  /* 0x000000131a0e7223 */ /* 0x040fe20000000019 */
[----:B------:R-:W-:Y:S04]  /*06c0*/  LDS.128 R8, [R20+0x3810] ;  /* 0x0038100014087984 */ /* 0x000fe80000000c00 */
[----:B------:R-:W0:Y:S01]  /*06d0*/  LDS R25, [R6.X4+0x3f0] ;  /* 0x0003f00006197984 */ /* 0x000e220000004800 */
[----:B------:R-:W-:-:S02]  /*06e0*/  FFMA R27, R26, R15, R27 ;  /* 0x0000000f1a1b7223 */ /* 0x000fc4000000001b */
[C---:B----4-:R-:W-:Y:S02]  /*06f0*/  FFMA R26, R12.reuse, R19, R18 ;  /* 0x000000130c1a7223 */ /* 0x050fe40000000012 */
[----:B------:R-:W-:Y:S01]  /*0700*/  FFMA R22, R12, R15, R13 ;  /* 0x0000000f0c167223 */ /* 0x000fe2000000000d */
[----:B------:R-:W1:Y:S04]  /*0710*/  LDS R18, [R6.X4+0x3b8] ;  /* 0x0003b80006127984 */ /* 0x000e680000004800 */
[----:B------:R-:W2:Y:S01]  /*0720*/  LDS R19, [R6.X4+0x428] ;  /* 0x0004280006137984 */ /* 0x000ea20000004800 */
[----:B0-----:R-:W-:-:S03]  /*0730*/  FFMA R30, R8, R25, R14 ;  /* 0x00000019081e7223 */ /* 0x001fc6000000000e */
[----:B------:R-:W0:Y:S01]  /*0740*/  LDS.128 R12, [R20+0x5810] ;  /* 0x00581000140c7984 */ /* 0x000e220000000c00 */
[C---:B------:R-:W-:Y:S02]  /*0750*/  FFMA R24, R8.reuse, R16, R21 ;  /* 0x0000001008187223 */ /* 0x040fe40000000015 */
[C---:B-1----:R-:W-:Y:S02]  /*0760*/  FFMA R28, R8.reuse, R18, R29 ;  /* 0x00000012081c7223 */ /* 0x042fe4000000001d */
[----:B------:R-:W-:Y:S01]  /*0770*/  LDS R29, [R6.X4+0x770] ;  /* 0x00077000061d7984 */ /* 0x000fe20000004800 */
[----:B--2---:R-:W-:-:S03]  /*0780*/  FFMA R26, R8, R19, R26 ;  /* 0x00000013081a7223 */ /* 0x004fc6000000001a */
[----:B------:R-:W1:Y:S01]  /*0790*/  LDS R8, [R6.X4+0x460] ;  /* 0x0004600006087984 */ /* 0x000e620000004800 */
[----:B0-----:R-:W-:-:S03]  /*07a0*/  FFMA R16, R16, R12, R17 ;  /* 0x0000000c10107223 */ /* 0x001fc60000000011 */
[----:B------:R-:W0:Y:S01]  /*07b0*/  LDS R17, [R6.X4+0x498] ;  /* 0x0004980006117984 */ /* 0x000e220000004800 */
[----:B------:R-:W-:Y:S02]  /*07c0*/  FFMA R18, R18, R12, R23 ;  /* 0x0000000c12127223 */ /* 0x000fe40000000017 */
[C---:B------:R-:W-:Y:S02]  /*07d0*/  FFMA R32, R12.reuse, R25, R27 ;  /* 0x000000190c207223 */ /* 0x040fe4000000001b */
[----:B------:R-:W-:Y:S02]  /*07e0*/  FFMA R22, R12, R19, R22 ;  /* 0x000000130c167223 */ /* 0x000fe40000000016 */
[----:B------:R-:W2:Y:S01]  /*07f0*/  LDS R12, [R6.X4+0x4d0] ;  /* 0x0004d000060c7984 */ /* 0x000ea20000004800 */
[C---:B-1----:R-:W-:Y:S02]  /*0800*/  FFMA R19, R8.reuse, R9, R24 ;  /* 0x0000000908137223 */ /* 0x042fe40000000018 */
[----:B------:R-:W-:-:S02]  /*0810*/  FFMA R21, R8, R13, R16 ;  /* 0x0000000d08157223 */ /* 0x000fc40000000010 */
[----:B------:R-:W1:Y:S04]  /*0820*/  LDS R8, [R6.X4+0x508] ;  /* 0x0005080006087984 */ /* 0x000e680000004800 */
[----:B------:R-:W3:Y:S01]  /*0830*/  LDS R16, [R6.X4+0x578] ;  /* 0x0005780006107984 */ /* 0x000ee20000004800 */
[C---:B0-----:R-:W-:Y:S02]  /*0840*/  FFMA R23, R17.reuse, R9, R28 ;  /* 0x0000000911177223 */ /* 0x041fe4000000001c */
[----:B------:R-:W-:Y:S02]  /*0850*/  FFMA R17, R17, R13, R18 ;  /* 0x0000000d11117223 */ /* 0x000fe40000000012 */
[----:B------:R-:W0:Y:S01]  /*0860*/  LDS R18, [R6.X4+0x540] ;  /* 0x0005400006127984 */ /* 0x000e220000004800 */
[----:B--2---:R-:W-:-:S02]  /*0870*/  FFMA R25, R12, R9, R30 ;  /* 0x000000090c197223 */ /* 0x004fc4000000001e */
[----:B------:R-:W-:Y:S02]  /*0880*/  FFMA R27, R12, R13, R32 ;  /* 0x0000000d0c1b7223 */ /* 0x000fe40000000020 */
[C---:B-1----:R-:W-:Y:S02]  /*0890*/  FFMA R9, R8.reuse, R9, R26 ;  /* 0x0000000908097223 */ /* 0x042fe4000000001a */
[----:B------:R-:W-:Y:S01]  /*08a0*/  FFMA R13, R8, R13, R22 ;  /* 0x0000000d080d7223 */ /* 0x000fe20000000016 */
[----:B------:R-:W-:Y:S01]  /*08b0*/  LDS R26, [R6.X4+0x690] ;  /* 0x00069000061a7984 */ /* 0x000fe20000004800 */
[----:B---3--:R-:W-:-:S03]  /*08c0*/  FFMA R22, R16, R10, R23 ;  /* 0x0000000a10167223 */ /* 0x008fc60000000017 */
[----:B------:R-:W1:Y:S01]  /*08d0*/  LDS R8, [R6.X4+0x5b0] ;  /* 0x0005b00006087984 */ /* 0x000e620000004800 */
[----:B------:R-:W-:-:S03]  /*08e0*/  FFMA R24, R16, R14, R17 ;  /* 0x0000000e10187223 */ /* 0x000fc60000000011 */
[----:B------:R-:W2:Y:S04]  /*08f0*/  LDS R17, [R6.X4+0x658] ;  /* 0x0006580006117984 */ /* 0x000ea80000004800 */
[----:B------:R-:W-:Y:S01]  /*0900*/  LDS R16, [R6.X4+0x6c8] ;  /* 0x0006c80006107984 */ /* 0x000fe20000004800 */
[C---:B0-----:R-:W-:Y:S02]  /*0910*/  FFMA R12, R18.reuse, R10, R19 ;  /* 0x0000000a120c7223 */ /* 0x041fe40000000013 */
[----:B------:R-:W-:Y:S01]  /*0920*/  FFMA R18, R18, R14, R21 ;  /* 0x0000000e12127223 */ /* 0x000fe20000000015 */
[----:B------:R-:W-:Y:S04]  /*0930*/  LDS R19, [R6.X4+0x620] ;  /* 0x0006200006137984 */ /* 0x000fe80000004800 */
[----:B------:R-:W0:Y:S01]  /*0940*/  LDS R21, [R6.X4+0x5e8] ;  /* 0x0005e80006157984 */ /* 0x000e220000004800 */
[----:B-1----:R-:W-:-:S02]  /*0950*/  FFMA R25, R8, R10, R25 ;  /* 0x0000000a08197223 */ /* 0x002fc40000000019 */
[----:B------:R-:W-:Y:S02]  /*0960*/  FFMA R27, R8, R14, R27 ;  /* 0x0000000e081b7223 */ /* 0x000fe4000000001b */
[-C--:B--2---:R-:W-:Y:S02]  /*0970*/  FFMA R23, R17, R11.reuse, R22 ;  /* 0x0000000b11177223 */ /* 0x084fe40000000016 */
[----:B------:R-:W-:Y:S01]  /*0980*/  LDS R22, [R6.X4+0x738] ;  /* 0x0007380006167984 */ /* 0x000fe20000004800 */
[C---:B0-----:R-:W-:Y:S02]  /*0990*/  FFMA R9, R21.reuse, R10, R9 ;  /* 0x0000000a15097223 */ /* 0x041fe40000000009 */
[----:B------:R-:W-:Y:S02]  /*09a0*/  FFMA R13, R21, R14, R13 ;  /* 0x0000000e150d7223 */ /* 0x000fe4000000000d */
[C---:B------:R-:W-:Y:S02]  /*09b0*/  FFMA R21, R19.reuse, R11, R12 ;  /* 0x0000000b13157223 */ /* 0x040fe4000000000c */
[----:B------:R-:W-:-:S02]  /*09c0*/  FFMA R19, R19, R15, R18 ;  /* 0x0000000f13137223 */ /* 0x000fc40000000012 */
[-C--:B------:R-:W-:Y:S01]  /*09d0*/  FFMA R12, R26, R11.reuse, R25 ;  /* 0x0000000b1a0c7223 */ /* 0x080fe20000000019 */
[----:B------:R-:W-:Y:S01]  /*09e0*/  LDS R18, [R6.X4+0x700] ;  /* 0x0007000006127984 */ /* 0x000fe20000004800 */
[----:B------:R-:W-:-:S03]  /*09f0*/  FFMA R14, R16, R11, R9 ;  /* 0x0000000b100e7223 */ /* 0x000fc60000000009 */
[----:B------:R-:W0:Y:S04]  /*0a00*/  LDS.128 R8, [R20+0x3820] ;  /* 0x0038200014087984 */ /* 0x000e280000000c00 */
[----:B------:R-:W1:Y:S01]  /*0a10*/  LDS R25, [R6.X4+0x7a8] ;  /* 0x0007a80006197984 */ /* 0x000e620000004800 */
[-C--:B------:R-:W-:Y:S02]  /*0a20*/  FFMA R17, R17, R15.reuse, R24 ;  /* 0x0000000f11117223 */ /* 0x080fe40000000018 */
[-C--:B------:R-:W-:Y:S02]  /*0a30*/  FFMA R27, R26, R15.reuse, R27 ;  /* 0x0000000f1a1b7223 */ /* 0x080fe4000000001b */
[----:B------:R-:W-:Y:S02]  /*0a40*/  FFMA R16, R16, R15, R13 ;  /* 0x0000000f10107223 */ /* 0x000fe4000000000d */
[----:B0-----:R-:W-:-:S02]  /*0a50*/  FFMA R24, R8, R18, R21 ;  /* 0x0000001208187223 */ /* 0x001fc40000000015 */
[C---:B------:R-:W-:Y:S02]  /*0a60*/  FFMA R26, R8.reuse, R22, R23 ;  /* 0x00000016081a7223 */ /* 0x040fe40000000017 */
[C---:B------:R-:W-:Y:S02]  /*0a70*/  FFMA R28, R8.reuse, R29, R12 ;  /* 0x0000001d081c7223 */ /* 0x040fe4000000000c */
[----:B-1----:R-:W-:Y:S02]  /*0a80*/  FFMA R8, R8, R25, R14 ;  /* 0x0000001908087223 */ /* 0x002fe4000000000e */
[----:B------:R-:W0:Y:S02]  /*0a90*/  LDS.128 R12, [R20+0x5820] ;  /* 0x00582000140c7984 */ /* 0x000e240000000c00 */
[-C--:B0-----:R-:W-:Y:S02]  /*0aa0*/  FFMA R22, R22, R12.reuse, R17 ;  /* 0x0000000c16167223 */ /* 0x081fe40000000011 */
[----:B------:R-:W0:Y:S01]  /*0ab0*/  LDS R17, [R6.X4+0x7e0] ;  /* 0x0007e00006117984 */ /* 0x000e220000004800 */
[----:B------:R-:W-:-:S03]  /*0ac0*/  FFMA R18, R18, R12, R19 ;  /* 0x0000000c12127223 */ /* 0x000fc60000000013 */
[----:B------:R-:W1:Y:S01]  /*0ad0*/  LDS R19, [R6.X4+0x818] ;  /* 0x0008180006137984 */ /* 0x000e620000004800 */
[C---:B------:R-:W-:Y:S02]  /*0ae0*/  FFMA R30, R12.reuse, R29, R27 ;  /* 0x0000001d0c1e7223 */ /* 0x040fe4000000001b */
[----:B------:R-:W-:Y:S01]  /*0af0*/  FFMA R16, R12, R25, R16 ;  /* 0x000000190c107223 */ /* 0x000fe20000000010 */
[----:B------:R-:W-:Y:S04]  /*0b00*/  LDS R29, [R6.X4+0xaf0] ;  /* 0x000af000061d7984 */ /* 0x000fe80000004800 */
[----:B------:R-:W-:Y:S01]  /*0b10*/  LDS R12, [R6.X4+0x888] ;  /* 0x00088800060c7984 */ /* 0x000fe20000004800 */
[C---:B0-----:R-:W-:Y:S02]  /*0b20*/  FFMA R21, R17.reuse, R9, R24 ;  /* 0x0000000911157223 */ /* 0x041fe40000000018 */
[----:B------:R-:W-:Y:S01]  /*0b30*/  FFMA R17, R17, R13, R18 ;  /* 0x0000000d11117223 */ /* 0x000fe20000000012 */
[----:B------:R-:W-:Y:S01]  /*0b40*/  LDS R24, [R6.X4+0x8c0] ;  /* 0x0008c00006187984 */ /* 0x000fe20000004800 */
[----:B-1----:R-:W-:-:S03]  /*0b50*/  FFMA R23, R19, R9, R26 ;  /* 0x0000000913177223 */ /* 0x002fc6000000001a */
[----:B------:R-:W0:Y:S01]  /*0b60*/  LDS R18, [R6.X4+0x850] ;  /* 0x0008500006127984 */ /* 0x000e220000004800 */
[----:B------:R-:W-:-:S03]  /*0b70*/  FFMA R19, R19, R13, R22 ;  /* 0x0000000d13137223 */ /* 0x000fc60000000016 */
[----:B------:R-:W1:Y:S01]  /*0b80*/  LDS R22, [R6.X4+0x8f8] ;  /* 0x0008f80006167984 */ /* 0x000e620000004800 */
[C---:B0-----:R-:W-:Y:S02]  /*0b90*/  FFMA R25, R18.reuse, R9, R28 ;  /* 0x0000000912197223 */ /* 0x041fe4000000001c */
[----:B------:R-:W-:Y:S01]  /*0ba0*/  FFMA R27, R18, R13, R30 ;  /* 0x0000000d121b7223 */ /* 0x000fe2000000001e */
[----:B------:R-:W-:Y:S01]  /*0bb0*/  LDS R28, [R6.X4+0xa10] ;  /* 0x000a1000061c7984 */ /* 0x000fe20000004800 */
[C---:B------:R-:W-:Y:S02]  /*0bc0*/  FFMA R9, R12.reuse, R9, R8 ;  /* 0x000000090c097223 */ /* 0x040fe40000000008 */
[----:B------:R-:W-:Y:S01]  /*0bd0*/  FFMA R13, R12, R13, R16 ;  /* 0x0000000d0c0d7223 */ /* 0x000fe20000000010 */
[----:B------:R-:W0:Y:S01]  /*0be0*/  LDS R18, [R6.X4+0x968] ;  /* 0x0009680006127984 */ /* 0x000e220000004800 */
[-C--:B------:R-:W-:Y:S02]  /*0bf0*/  FFMA R12, R24, R10.reuse, R21 ;  /* 0x0000000a180c7223 */ /* 0x080fe40000000015 */
[----:B-1----:R-:W-:Y:S01]  /*0c00*/  FFMA R26, R22, R10, R23 ;  /* 0x0000000a161a7223 */ /* 0x002fe20000000017 */
[----:B------:R-:W1:Y:S01]  /*0c10*/  LDS R8, [R6.X4+0x930] ;  /* 0x0009300006087984 */ /* 0x000e620000004800 */
[----:B------:R-:W-:-:S02]  /*0c20*/  FFMA R24, R24, R14, R17 ;  /* 0x0000000e18187223 */ /* 0x000fc40000000011 */
[----:B------:R-:W-:Y:S01]  /*0c30*/  FFMA R22, R22, R14, R19 ;  /* 0x0000000e16167223 */ /* 0x000fe20000000013 */
[----:B------:R-:W2:Y:S04]  /*0c40*/  LDS R17, [R6.X4+0x9a0] ;  /* 0x0009a00006117984 */ /* 0x000ea80000004800 */
[----:B------:R-:W3:Y:S04]  /*0c50*/  LDS R19, [R6.X4+0x9d8] ;  /* 0x0009d80006137984 */ /* 0x000ee80000004800 */
[----:B------:R-:W4:Y:S01]  /*0c60*/  LDS R16, [R6.X4+0xa48] ;  /* 0x000a480006107984 */ /* 0x000f220000004800 */
[----:B0-----:R-:W-:-:S02]  /*0c70*/  FFMA R9, R18, R10, R9 ;  /* 0x0000000a12097223 */ /* 0x001fc40000000009 */
[C---:B-1----:R-:W-:Y:S02]  /*0c80*/  FFMA R25, R8.reuse, R10, R25 ;  /* 0x0000000a08197223 */ /* 0x042fe40000000019 */
[-C--:B------:R-:W-:Y:S02]  /*0c90*/  FFMA R27, R8, R14.reuse, R27 ;  /* 0x0000000e081b7223 */ /* 0x080fe4000000001b */
[----:B------:R-:W-:Y:S02]  /*0ca0*/  FFMA R13, R18, R14, R13 ;  /* 0x0000000e120d7223 */ /* 0x000fe4000000000d */
[-C--:B--2---:R-:W-:Y:S01]  /*0cb0*/  FFMA R21, R17, R11.reuse, R12 ;  /* 0x0000000b11157223 */ /* 0x084fe2000000000c */
[----:B------:R-:W-:Y:S01]  /*0cc0*/  LDS R18, [R6.X4+0xab8] ;  /* 0x000ab80006127984 */ /* 0x000fe20000004800 */
[C---:B---3--:R-:W-:Y:S02]  /*0cd0*/  FFMA R23, R19.reuse, R11, R26 ;  /* 0x0000000b13177223 */ /* 0x048fe4000000001a */
[----:B------:R-:W-:-:S02]  /*0ce0*/  FFMA R19, R19, R15, R22 ;  /* 0x0000000f13137223 */ /* 0x000fc40000000016 */
[-C--:B------:R-:W-:Y:S01]  /*0cf0*/  FFMA R12, R28, R11.reuse, R25 ;  /* 0x0000000b1c0c7223 */ /* 0x080fe20000000019 */
[----:B------:R-:W-:Y:S01]  /*0d00*/  LDS R22, [R6.X4+0xa80] ;  /* 0x000a800006167984 */ /* 0x000fe20000004800 */
[----:B----4-:R-:W-:-:S03]  /*0d10*/  FFMA R14, R16, R11, R9 ;  /* 0x0000000b100e7223 */ /* 0x010fc60000000009 */
        /* <DEDUP_REMOVED lines=20> */
[----:B------:R-:W-:Y:S04]  /*0e60*/  LDS R24, [R6.X4+0xc40] ;  /* 0x000c400006187984 */ /* 0x000fe80000004800 */
[----:B------:R-:W0:Y:S01]  /*0e70*/  LDS R22, [R6.X4+0xbd0] ;  /* 0x000bd00006167984 */ /* 0x000e220000004800 */
[----:B-1----:R-:W-:-:S02]  /*0e80*/  FFMA R23, R19, R9, R26 ;  /* 0x0000000913177223 */ /* 0x002fc4000000001a */
[----:B------:R-:W-:Y:S01]  /*0e90*/  FFMA R18, R19, R13, R18 ;  /* 0x0000000d13127223 */ /* 0x000fe20000000012 */
[----:B------:R-:W-:Y:S04]  /*0ea0*/  LDS R26, [R6.X4+0xd90] ;  /* 0x000d9000061a7984 */ /* 0x000fe80000004800 */
[----:B------:R-:W1:Y:S01]  /*0eb0*/  LDS R19, [R6.X4+0xc78] ;  /* 0x000c780006137984 */ /* 0x000e620000004800 */
[C---:B0-----:R-:W-:Y:S02]  /*0ec0*/  FFMA R25, R22.reuse, R9, R28 ;  /* 0x0000000916197223 */ /* 0x041fe4000000001c */
[----:B------:R-:W-:Y:S02]  /*0ed0*/  FFMA R27, R22, R13, R30 ;  /* 0x0000000d161b7223 */ /* 0x000fe4000000001e */
[----:B------:R-:W-:-:S02]  /*0ee0*/  FFMA R9, R12, R9, R8 ;  /* 0x000000090c097223 */ /* 0x000fc40000000008 */
[----:B------:R-:W-:Y:S01]  /*0ef0*/  FFMA R13, R12, R13, R16 ;  /* 0x0000000d0c0d7223 */ /* 0x000fe20000000010 */
[----:B------:R-:W0:Y:S01]  /*0f00*/  LDS R8, [R6.X4+0xcb0] ;  /* 0x000cb00006087984 */ /* 0x000e220000004800 */
[----:B------:R-:W-:-:S03]  /*0f10*/  FFMA R12, R24, R10, R21 ;  /* 0x0000000a180c7223 */ /* 0x000fc60000000015 */
[----:B------:R-:W2:Y:S01]  /*0f20*/  LDS R21, [R6.X4+0xce8] ;  /* 0x000ce80006157984 */ /* 0x000ea20000004800 */
[----:B------:R-:W-:Y:S02]  /*0f30*/  FFMA R24, R24, R14, R17 ;  /* 0x0000000e18187223 */ /* 0x000fe40000000011 */
[C---:B-1----:R-:W-:Y:S01]  /*0f40*/  FFMA R22, R19.reuse, R10, R23 ;  /* 0x0000000a13167223 */ /* 0x042fe20000000017 */
[----:B------:R-:W1:Y:S01]  /*0f50*/  LDS R17, [R6.X4+0xd20] ;  /* 0x000d200006117984 */ /* 0x000e620000004800 */
[----:B------:R-:W-:-:S03]  /*0f60*/  FFMA R18, R19, R14, R18 ;  /* 0x0000000e13127223 */ /* 0x000fc60000000012 */
[----:B------:R-:W3:Y:S04]  /*0f70*/  LDS R19, [R6.X4+0xd58] ;  /* 0x000d580006137984 */ /* 0x000ee80000004800 */
[----:B------:R-:W4:Y:S01]  /*0f80*/  LDS R16, [R6.X4+0xdc8] ;  /* 0x000dc80006107984 */ /* 0x000f220000004800 */
[CC--:B0-----:R-:W-:Y:S02]  /*0f90*/  FFMA R25, R8.reuse, R10.reuse, R25 ;  /* 0x0000000a08197223 */ /* 0x0c1fe40000000019 */
[C---:B--2---:R-:W-:Y:S02]  /*0fa0*/  FFMA R9, R21.reuse, R10, R9 ;  /* 0x0000000a15097223 */ /* 0x044fe40000000009 */
[-C--:B------:R-:W-:Y:S02]  /*0fb0*/  FFMA R13, R21, R14.reuse, R13 ;  /* 0x0000000e150d7223 */ /* 0x080fe4000000000d */
[----:B------:R-:W-:-:S02]  /*0fc0*/  FFMA R27, R8, R14, R27 ;  /* 0x0000000e081b7223 */ /* 0x000fc4000000001b */
[-C--:B-1----:R-:W-:Y:S02]  /*0fd0*/  FFMA R21, R17, R11.reuse, R12 ;  /* 0x0000000b11157223 */ /* 0x082fe4000000000c */
[C---:B---3--:R-:W-:Y:S02]  /*0fe0*/  FFMA R23, R19.reuse, R11, R22 ;  /* 0x0000000b13177223 */ /* 0x048fe40000000016 */
[----:B------:R-:W-:Y:S01]  /*0ff0*/  FFMA R19, R19, R15, R18 ;  /* 0x0000000f13137223 */ /* 0x000fe20000000012 */
[----:B------:R-:W-:Y:S01]  /*1000*/  LDS R22, [R6.X4+0xe00] ;  /* 0x000e000006167984 */ /* 0x000fe20000004800 */
[-C--:B------:R-:W-:Y:S02]  /*1010*/  FFMA R12, R26, R11.reuse, R25 ;  /* 0x0000000b1a0c7223 */ /* 0x080fe40000000019 */
[----:B----4-:R-:W-:Y:S01]  /*1020*/  FFMA R14, R16, R11, R9 ;  /* 0x0000000b100e7223 */ /* 0x010fe20000000009 */
[----:B------:R-:W-:Y:S04]  /*1030*/  LDS R18, [R6.X4+0xe38] ;  /* 0x000e380006127984 */ /* 0x000fe80000004800 */
[----:B------:R-:W0:Y:S04]  /*1040*/  LDS.128 R8, [R20+0x3840] ;  /* 0x0038400014087984 */ /* 0x000e280000000c00 */
[----:B------:R-:W1:Y:S01]  /*1050*/  LDS R25, [R6.X4+0xea8] ;  /* 0x000ea80006197984 */ /* 0x000e620000004800 */
[----:B------:R-:W-:-:S02]  /*1060*/  FFMA R17, R17, R15, R24 ;  /* 0x0000000f11117223 */ /* 0x000fc40000000018 */
[-C--:B------:R-:W-:Y:S02]  /*1070*/  FFMA R27, R26, R15.reuse, R27 ;  /* 0x0000000f1a1b7223 */ /* 0x080fe4000000001b */
[----:B------:R-:W-:Y:S02]  /*1080*/  FFMA R16, R16, R15, R13 ;  /* 0x0000000f10107223 */ /* 0x000fe4000000000d */
[C---:B0-----:R-:W-:Y:S02]  /*1090*/  FFMA R24, R8.reuse, R22, R21 ;  /* 0x0000001608187223 */ /* 0x041fe40000000015 */
[C---:B------:R-:W-:Y:S02]  /*10a0*/  FFMA R26, R8.reuse, R18, R23 ;  /* 0x00000012081a7223 */ /* 0x040fe40000000017 */
[C---:B------:R-:W-:Y:S02]  /*10b0*/  FFMA R28, R8.reuse, R29, R12 ;  /* 0x0000001d081c7223 */ /* 0x040fe4000000000c */
[----:B-1----:R-:W-:-:S02]  /*10c0*/  FFMA R8, R8, R25, R14 ;  /* 0x0000001908087223 */ /* 0x002fc4000000000e */
        /* <DEDUP_REMOVED lines=65> */
[----:B------:R-:W1:Y:S04]  /*14e0*/  LDS R18, [R6.X4+0x1378] ;  /* 0x0013780006127984 */ /* 0x000e680000004800 */
[----:B------:R-:W-:Y:S01]  /*14f0*/  LDS R26, [R6.X4+0x1490] ;  /* 0x00149000061a7984 */ /* 0x000fe20000004800 */
[C---:B0-----:R-:W-:Y:S02]  /*1500*/  FFMA R25, R22.reuse, R9, R28 ;  /* 0x0000000916197223 */ /* 0x041fe4000000001c */
[----:B------:R-:W-:Y:S02]  /*1510*/  FFMA R27, R22, R13, R30 ;  /* 0x0000000d161b7223 */ /* 0x000fe4000000001e */
[C---:B------:R-:W-:Y:S02]  /*1520*/  FFMA R9, R12.reuse, R9, R8 ;  /* 0x000000090c097223 */ /* 0x040fe40000000008 */
[----:B------:R-:W-:Y:S01]  /*1530*/  FFMA R13, R12, R13, R16 ;  /* 0x0000000d0c0d7223 */ /* 0x000fe20000000010 */
[----:B------:R-:W0:Y:S01]  /*1540*/  LDS R8, [R6.X4+0x13b0] ;  /* 0x0013b00006087984 */ /* 0x000e220000004800 */
[----:B------:R-:W-:-:S03]  /*1550*/  FFMA R12, R24, R10, R21 ;  /* 0x0000000a180c7223 */ /* 0x000fc60000000015 */
[----:B------:R-:W2:Y:S01]  /*1560*/  LDS R21, [R6.X4+0x13e8] ;  /* 0x0013e80006157984 */ /* 0x000ea20000004800 */
[----:B-1----:R-:W-:Y:S02]  /*1570*/  FFMA R22, R18, R10, R23 ;  /* 0x0000000a12167223 */ /* 0x002fe40000000017 */
[-C--:B------:R-:W-:Y:S01]  /*1580*/  FFMA R24, R24, R14.reuse, R17 ;  /* 0x0000000e18187223 */ /* 0x080fe20000000011 */
        /* <DEDUP_REMOVED lines=9> */
[-C--:B---3--:R-:W-:Y:S02]  /*1620*/  FFMA R21, R17, R11.reuse, R12 ;  /* 0x0000000b11157223 */ /* 0x088fe4000000000c */
[-C--:B------:R-:W-:Y:S02]  /*1630*/  FFMA R12, R26, R11.reuse, R25 ;  /* 0x0000000b1a0c7223 */ /* 0x080fe40000000019 */
[C---:B----4-:R-:W-:Y:S01]  /*1640*/  FFMA R23, R19.reuse, R11, R22 ;  /* 0x0000000b13177223 */ /* 0x050fe20000000016 */
[----:B------:R-:W-:Y:S01]  /*1650*/  LDS R25, [R6.X4+0x15a8] ;  /* 0x0015a80006197984 */ /* 0x000fe20000004800 */
[----:B------:R-:W-:-:S03]  /*1660*/  FFMA R19, R19, R15, R18 ;  /* 0x0000000f13137223 */ /* 0x000fc60000000012 */
[----:B------:R-:W-:Y:S04]  /*1670*/  LDS R18, [R6.X4+0x1500] ;  /* 0x0015000006127984 */ /* 0x000fe80000004800 */
[----:B------:R-:W0:Y:S04]  /*1680*/  LDS.128 R8, [R20+0x3860] ;  /* 0x0038600014087984 */ /* 0x000e280000000c00 */
[----:B------:R-:W1:Y:S01]  /*1690*/  LDS R22, [R6.X4+0x1538] ;  /* 0x0015380006167984 */ /* 0x000e620000004800 */
[-C--:B------:R-:W-:Y:S02]  /*16a0*/  FFMA R17, R17, R15.reuse, R24 ;  /* 0x0000000f11117223 */ /* 0x080fe40000000018 */
[----:B------:R-:W-:-:S02]  /*16b0*/  FFMA R27, R26, R15, R27 ;  /* 0x0000000f1a1b7223 */ /* 0x000fc4000000001b */
[----:B------:R-:W-:Y:S02]  /*16c0*/  FFMA R16, R16, R15, R13 ;  /* 0x0000000f10107223 */ /* 0x000fe4000000000d */
[C---:B0-----:R-:W-:Y:S02]  /*16d0*/  FFMA R24, R8.reuse, R18, R21 ;  /* 0x0000001208187223 */ /* 0x041fe40000000015 */
[C---:B------:R-:W-:Y:S02]  /*16e0*/  FFMA R28, R8.reuse, R29, R12 ;  /* 0x0000001d081c7223 */ /* 0x040fe4000000000c */
[C---:B-1----:R-:W-:Y:S02]  /*16f0*/  FFMA R26, R8.reuse, R22, R23 ;  /* 0x00000016081a7223 */ /* 0x042fe40000000017 */
[----:B------:R-:W-:Y:S02]  /*1700*/  FFMA R8, R8, R25, R14 ;  /* 0x0000001908087223 */ /* 0x000fe4000000000e */
[----:B------:R-:W0:Y:S02]  /*1710*/  LDS.128 R12, [R20+0x5860] ;  /* 0x00586000140c7984 */ /* 0x000e240000000c00 */
[----:B0-----:R-:W-:-:S02]  /*1720*/  FFMA R18, R18, R12, R17 ;  /* 0x0000000c12127223 */ /* 0x001fc40000000011 */
        /* <DEDUP_REMOVED lines=78> */
[-C--:B0-----:R-:W-:Y:S02]  /*1c10*/  FFMA R9, R18, R10.reuse, R9 ;  /* 0x0000000a12097223 */ /* 0x081fe40000000009 */
[C---:B--2---:R-:W-:Y:S02]  /*1c20*/  FFMA R25, R8.reuse, R10, R25 ;  /* 0x0000000a08197223 */ /* 0x044fe40000000019 */
[-C--:B------:R-:W-:Y:S02]  /*1c30*/  FFMA R27, R8, R14.reuse, R27 ;  /* 0x0000000e081b7223 */ /* 0x080fe4000000001b */
[----:B------:R-:W-:-:S02]  /*1c40*/  FFMA R13, R18, R14, R13 ;  /* 0x0000000e120d7223 */ /* 0x000fc4000000000d */
[-C--:B-1----:R-:W-:Y:S01]  /*1c50*/  FFMA R21, R17, R11.reuse, R12 ;  /* 0x0000000b11157223 */ /* 0x082fe2000000000c */
[----:B------:R-:W-:Y:S01]  /*1c60*/  LDS R18, [R6.X4+0x1c38] ;  /* 0x001c380006127984 */ /* 0x000fe20000004800 */
[C---:B---3--:R-:W-:Y:S02]  /*1c70*/  FFMA R23, R19.reuse, R11, R26 ;  /* 0x0000000b13177223 */ /* 0x048fe4000000001a */
[----:B------:R-:W-:Y:S02]  /*1c80*/  FFMA R19, R19, R15, R22 ;  /* 0x0000000f13137223 */ /* 0x000fe40000000016 */
        /* <DEDUP_REMOVED lines=118> */
[----:B------:R-:W-:Y:S02]  /*23f0*/  FFMA R16, R12, R25, R16 ;  /* 0x000000190c107223 */ /* 0x000fe40000000010 */
        /* <DEDUP_REMOVED lines=10> */
[----:B------:R-:W-:Y:S01]  /*24a0*/  FFMA R27, R18, R13, R30 ;  /* 0x0000000d121b7223 */ /* 0x000fe2000000001e */
[----:B------:R-:W-:Y:S01]  /*24b0*/  LDS R28, [R6.X4+0x2610] ;  /* 0x00261000061c7984 */ /* 0x000fe20000004800 */
[----:B------:R-:W-:-:S02]  /*24c0*/  FFMA R9, R12, R9, R8 ;  /* 0x000000090c097223 */ /* 0x000fc40000000008 */
[----:B------:R-:W-:Y:S01]  /*24d0*/  FFMA R13, R12, R13, R16 ;  /* 0x0000000d0c0d7223 */ /* 0x000fe20000000010 */
[----:B------:R-:W0:Y:S01]  /*24e0*/  LDS R8, [R6.X4+0x2530] ;  /* 0x0025300006087984 */ /* 0x000e220000004800 */
[C---:B------:R-:W-:Y:S02]  /*24f0*/  FFMA R12, R24.reuse, R10, R21 ;  /* 0x0000000a180c7223 */ /* 0x040fe40000000015 */
[----:B------:R-:W-:Y:S01]  /*2500*/  FFMA R24, R24, R14, R17 ;  /* 0x0000000e18187223 */ /* 0x000fe20000000011 */
[----:B------:R-:W-:Y:S01]  /*2510*/  LDS R16, [R6.X4+0x25a0] ;  /* 0x0025a00006107984 */ /* 0x000fe20000004800 */
[----:B-1----:R-:W-:-:S03]  /*2520*/  FFMA R18, R22, R10, R23 ;  /* 0x0000000a16127223 */ /* 0x002fc60000000017 */
[----:B------:R-:W1:Y:S01]  /*2530*/  LDS R17, [R6.X4+0x2568] ;  /* 0x0025680006117984 */ /* 0x000e620000004800 */
[----:B------:R-:W-:-:S03]  /*2540*/  FFMA R22, R22, R14, R19 ;  /* 0x0000000e16167223 */ /* 0x000fc60000000013 */
[----:B------:R-:W2:Y:S01]  /*2550*/  LDS R19, [R6.X4+0x25d8] ;  /* 0x0025d80006137984 */ /* 0x000ea20000004800 */
[C---:B0-----:R-:W-:Y:S02]  /*2560*/  FFMA R25, R8.reuse, R10, R25 ;  /* 0x0000000a08197223 */ /* 0x041fe40000000019 */
[----:B------:R-:W-:Y:S02]  /*2570*/  FFMA R27, R8, R14, R27 ;  /* 0x0000000e081b7223 */ /* 0x000fe4000000001b */
[C---:B-1----:R-:W-:Y:S02]  /*2580*/  FFMA R9, R17.reuse, R10, R9 ;  /* 0x0000000a11097223 */ /* 0x042fe40000000009 */
[----:B------:R-:W-:Y:S02]  /*2590*/  FFMA R13, R17, R14, R13 ;  /* 0x0000000e110d7223 */ /* 0x000fe4000000000d */
[C---:B------:R-:W-:Y:S02]  /*25a0*/  FFMA R17, R16.reuse, R11, R12 ;  /* 0x0000000b10117223 */ /* 0x040fe4000000000c */
[----:B------:R-:W-:-:S02]  /*25b0*/  FFMA R21, R16, R15, R24 ;  /* 0x0000000f10157223 */ /* 0x000fc40000000018 */
[CC--:B--2---:R-:W-:Y:S01]  /*25c0*/  FFMA R23, R19.reuse, R11.reuse, R18 ;  /* 0x0000000b13177223 */ /* 0x0c4fe20000000012 */
[----:B------:R-:W-:Y:S01]  /*25d0*/  LDS R24, [R6.X4+0x26b8] ;  /* 0x0026b80006187984 */ /* 0x000fe20000004800 */
[-C--:B------:R-:W-:Y:S02]  /*25e0*/  FFMA R25, R28, R11.reuse, R25 ;  /* 0x0000000b1c197223 */ /* 0x080fe40000000019 */
[----:B------:R-:W-:Y:S01]  /*25f0*/  FFMA R29, R26, R11, R9 ;  /* 0x0000000b1a1d7223 */ /* 0x000fe20000000009 */
[----:B------:R-:W-:Y:S01]  /*2600*/  LDS R18, [R6.X4+0x2680] ;  /* 0x0026800006127984 */ /* 0x000fe20000004800 */
[-C--:B------:R-:W-:Y:S02]  /*2610*/  FFMA R19, R19, R15.reuse, R22 ;  /* 0x0000000f13137223 */ /* 0x080fe40000000016 */
[-C--:B------:R-:W-:Y:S01]  /*2620*/  FFMA R27, R28, R15.reuse, R27 ;  /* 0x0000000f1c1b7223 */ /* 0x080fe2000000001b */
[----:B------:R-:W0:Y:S01]  /*2630*/  LDS.128 R8, [R20+0x38b0] ;  /* 0x0038b00014087984 */ /* 0x000e220000000c00 */
[----:B------:R-:W-:-:S03]  /*2640*/  FFMA R31, R26, R15, R13 ;  /* 0x0000000f1a1f7223 */ /* 0x000fc6000000000d */
[----:B------:R-:W1:Y:S04]  /*2650*/  LDS.128 R12, [R20+0x58b0] ;  /* 0x0058b000140c7984 */ /* 0x000e680000000c00 */
[----:B------:R-:W2:Y:S01]  /*2660*/  LDS R28, [R6.X4+0x26f0] ;  /* 0x0026f000061c7984 */ /* 0x000ea20000004800 */
[C---:B0-----:R-:W-:Y:S02]  /*2670*/  FFMA R16, R8.reuse, R18, R17 ;  /* 0x0000001208107223 */ /* 0x041fe40000000011 */
[----:B------:R-:W-:Y:S01]  /*2680*/  FFMA R22, R8, R24, R23 ;  /* 0x0000001808167223 */ /* 0x000fe20000000017 */
[----:B------:R-:W0:Y:S01]  /*2690*/  LDS R17, [R6.X4+0x2728] ;  /* 0x0027280006117984 */ /* 0x000e220000004800 */
[----:B-1----:R-:W-:-:S03]  /*26a0*/  FFMA R24, R24, R12, R19 ;  /* 0x0000000c18187223 */ /* 0x002fc60000000013 */
[----:B------:R-:W1:Y:S01]  /*26b0*/  LDS R19, [R6.X4+0x2760] ;  /* 0x0027600006137984 */ /* 0x000e620000004800 */
[----:B------:R-:W-:-:S03]  /*26c0*/  FFMA R18, R18, R12, R21 ;  /* 0x0000000c12127223 */ /* 0x000fc60000000015 */
[----:B------:R-:W3:Y:S01]  /*26d0*/  LDS R21, [R6.X4+0x2798] ;  /* 0x0027980006157984 */ /* 0x000ee20000004800 */
[-C--:B--2---:R-:W-:Y:S02]  /*26e0*/  FFMA R26, R8, R28.reuse, R25 ;  /* 0x0000001c081a7223 */ /* 0x084fe40000000019 */
[----:B------:R-:W-:Y:S02]  /*26f0*/  FFMA R28, R12, R28, R27 ;  /* 0x0000001c0c1c7223 */ /* 0x000fe4000000001b */
[-C--:B0-----:R-:W-:Y:S02]  /*2700*/  FFMA R8, R8, R17.reuse, R29 ;  /* 0x0000001108087223 */ /* 0x081fe4000000001d */
[----:B------:R-:W-:Y:S02]  /*2710*/  FFMA R12, R12, R17, R31 ;  /* 0x000000110c0c7223 */ /* 0x000fe4000000001f */
[C---:B-1----:R-:W-:Y:S02]  /*2720*/  FFMA R17, R19.reuse, R9, R16 ;  /* 0x0000000913117223 */ /* 0x042fe40000000010 */
[----:B------:R-:W-:Y:S01]  /*2730*/  FFMA R19, R19, R13, R18 ;  /* 0x0000000d13137223 */ /* 0x000fe20000000012 */
[----:B------:R-:W-:Y:S01]  /*2740*/  LDS R16, [R6.X4+0x2808] ;  /* 0x0028080006107984 */ /* 0x000fe20000004800 */
[----:B---3--:R-:W-:-:S03]  /*2750*/  FFMA R23, R21, R9, R22 ;  /* 0x0000000915177223 */ /* 0x008fc60000000016 */
[----:B------:R-:W0:Y:S04]  /*2760*/  LDS R18, [R6.X4+0x27d0] ;  /* 0x0027d00006127984 */ /* 0x000e280000004800 */
[----:B------:R-:W1:Y:S01]  /*2770*/  LDS R22, [R6.X4+0x2840] ;  /* 0x0028400006167984 */ /* 0x000e620000004800 */
[----:B------:R-:W-:-:S03]  /*2780*/  FFMA R24, R21, R13, R24 ;  /* 0x0000000d15187223 */ /* 0x000fc60000000018 */
[----:B------:R-:W2:Y:S01]  /*2790*/  LDS R21, [R6.X4+0x2878] ;  /* 0x0028780006157984 */ /* 0x000ea20000004800 */
[-C--:B0-----:R-:W-:Y:S02]  /*27a0*/  FFMA R27, R18, R13.reuse, R28 ;  /* 0x0000000d121b7223 */ /* 0x081fe4000000001c */
[----:B------:R-:W-:Y:S01]  /*27b0*/  FFMA R13, R16, R13, R12 ;  /* 0x0000000d100d7223 */ /* 0x000fe2000000000c */
[----:B------:R-:W-:Y:S01]  /*27c0*/  LDS R28, [R6.X4+0x2990] ;  /* 0x00299000061c7984 */ /* 0x000fe20000004800 */
[-C--:B------:R-:W-:Y:S02]  /*27d0*/  FFMA R25, R18, R9.reuse, R26 ;  /* 0x0000000912197223 */ /* 0x080fe4000000001a */
[----:B-1----:R-:W-:Y:S01]  /*27e0*/  FFMA R12, R22, R10, R17 ;  /* 0x0000000a160c7223 */ /* 0x002fe20000000011 */
[----:B------:R-:W-:Y:S01]  /*27f0*/  LDS R26, [R6.X4+0x29c8] ;  /* 0x0029c800061a7984 */ /* 0x000fe20000004800 */
[----:B------:R-:W-:-:S03]  /*2800*/  FFMA R9, R16, R9, R8 ;  /* 0x0000000910097223 */ /* 0x000fc60000000008 */
[----:B------:R-:W0:Y:S01]  /*2810*/  LDS R17, [R6.X4+0x28e8] ;  /* 0x0028e80006117984 */ /* 0x000e220000004800 */
[----:B------:R-:W-:-:S03]  /*2820*/  FFMA R22, R22, R14, R19 ;  /* 0x0000000e16167223 */ /* 0x000fc60000000013 */
[----:B------:R-:W1:Y:S04]  /*2830*/  LDS R8, [R6.X4+0x28b0] ;  /* 0x0028b00006087984 */ /* 0x000e680000004800 */
[----:B------:R-:W3:Y:S04]  /*2840*/  LDS R19, [R6.X4+0x2958] ;  /* 0x0029580006137984 */ /* 0x000ee80000004800 */
[----:B------:R-:W4:Y:S01]  /*2850*/  LDS R16, [R6.X4+0x2920] ;  /* 0x0029200006107984 */ /* 0x000f220000004800 */
[C---:B--2---:R-:W-:Y:S02]  /*2860*/  FFMA R18, R21.reuse, R10, R23 ;  /* 0x0000000a15127223 */ /* 0x044fe40000000017 */
[----:B------:R-:W-:-:S02]  /*2870*/  FFMA R24, R21, R14, R24 ;  /* 0x0000000e15187223 */ /* 0x000fc40000000018 */
[C---:B0-----:R-:W-:Y:S02]  /*2880*/  FFMA R9, R17.reuse, R10, R9 ;  /* 0x0000000a11097223 */ /* 0x041fe40000000009 */
[----:B------:R-:W-:Y:S02]  /*2890*/  FFMA R13, R17, R14, R13 ;  /* 0x0000000e110d7223 */ /* 0x000fe4000000000d */
[C---:B-1----:R-:W-:Y:S02]  /*28a0*/  FFMA R25, R8.reuse, R10, R25 ;  /* 0x0000000a08197223 */ /* 0x042fe40000000019 */
[----:B------:R-:W-:Y:S02]  /*28b0*/  FFMA R27, R8, R14, R27 ;  /* 0x0000000e081b7223 */ /* 0x000fe4000000001b */
[C---:B---3--:R-:W-:Y:S02]  /*28c0*/  FFMA R23, R19.reuse, R11, R18 ;  /* 0x0000000b13177223 */ /* 0x048fe40000000012 */
[----:B------:R-:W-:Y:S01]  /*28d0*/  FFMA R19, R19, R15, R24 ;  /* 0x0000000f13137223 */ /* 0x000fe20000000018 */
[----:B------:R-:W-:Y:S01]  /*28e0*/  LDS R18, [R6.X4+0x2a00] ;  /* 0x002a000006127984 */ /* 0x000fe20000004800 */
[----:B----4-:R-:W-:-:S02]  /*28f0*/  FFMA R17, R16, R11, R12 ;  /* 0x0000000b10117223 */ /* 0x010fc4000000000c */
[-C--:B------:R-:W-:Y:S01]  /*2900*/  FFMA R25, R28, R11.reuse, R25 ;  /* 0x0000000b1c197223 */ /* 0x080fe20000000019 */
[----:B------:R-:W-:Y:S01]  /*2910*/  LDS R24, [R6.X4+0x2a38] ;  /* 0x002a380006187984 */ /* 0x000fe20000004800 */
[----:B------:R-:W-:Y:S02]  /*2920*/  FFMA R29, R26, R11, R9 ;  /* 0x0000000b1a1d7223 */ /* 0x000fe40000000009 */
[-C--:B------:R-:W-:Y:S01]  /*2930*/  FFMA R21, R16, R15.reuse, R22 ;  /* 0x0000000f10157223 */ /* 0x080fe20000000016 */
[----:B------:R-:W0:Y:S01]  /*2940*/  LDS.128 R8, [R20+0x38c0] ;  /* 0x0038c00014087984 */ /* 0x000e220000000c00 */
[-C--:B------:R-:W-:Y:S02]  /*2950*/  FFMA R27, R28, R15.reuse, R27 ;  /* 0x0000000f1c1b7223 */ /* 0x080fe4000000001b */
[----:B------:R-:W-:Y:S01]  /*2960*/  FFMA R31, R26, R15, R13 ;  /* 0x0000000f1a1f7223 */ /* 0x000fe2000000000d */
[----:B------:R-:W-:Y:S04]  /*2970*/  LDS R28, [R6.X4+0x2a70] ;  /* 0x002a7000061c7984 */ /* 0x000fe80000004800 */
[----:B------:R-:W1:Y:S01]  /*2980*/  LDS.128 R12, [R20+0x58c0] ;  /* 0x0058c000140c7984 */ /* 0x000e620000000c00 */
[----:B0-----:R-:W-:-:S02]  /*2990*/  FFMA R16, R8, R18, R17 ;  /* 0x0000001208107223 */ /* 0x001fc40000000011 */
[----:B------:R-:W-:Y:S01]  /*29a0*/  FFMA R22, R8, R24, R23 ;  /* 0x0000001808167223 */ /* 0x000fe20000000017 */
[----:B------:R-:W0:Y:S01]  /*29b0*/  LDS R17, [R6.X4+0x2aa8] ;  /* 0x002aa80006117984 */ /* 0x000e220000004800 */
[----:B-1----:R-:W-:-:S03]  /*29c0*/  FFMA R24, R24, R12, R19 ;  /* 0x0000000c18187223 */ /* 0x002fc60000000013 */
[----:B------:R-:W1:Y:S01]  /*29d0*/  LDS R19, [R6.X4+0x2ae0] ;  /* 0x002ae00006137984 */ /* 0x000e620000004800 */
[----:B------:R-:W-:-:S03]  /*29e0*/  FFMA R18, R18, R12, R21 ;  /* 0x0000000c12127223 */ /* 0x000fc60000000015 */
[----:B------:R-:W2:Y:S01]  /*29f0*/  LDS R21, [R6.X4+0x2b18] ;  /* 0x002b180006157984 */ /* 0x000ea20000004800 */
[-C--:B------:R-:W-:Y:S02]  /*2a00*/  FFMA R26, R8, R28.reuse, R25 ;  /* 0x0000001c081a7223 */ /* 0x080fe40000000019 */
[----:B------:R-:W-:Y:S02]  /*2a10*/  FFMA R28, R12, R28, R27 ;  /* 0x0000001c0c1c7223 */ /* 0x000fe4000000001b */
[-C--:B0-----:R-:W-:Y:S02]  /*2a20*/  FFMA R8, R8, R17.reuse, R29 ;  /* 0x0000001108087223 */ /* 0x081fe4000000001d */
[----:B------:R-:W-:Y:S02]  /*2a30*/  FFMA R12, R12, R17, R31 ;  /* 0x000000110c0c7223 */ /* 0x000fe4000000001f */
[C---:B-1----:R-:W-:Y:S02]  /*2a40*/  FFMA R17, R19.reuse, R9, R16 ;  /* 0x0000000913117223 */ /* 0x042fe40000000010 */
[----:B------:R-:W-:Y:S01]  /*2a50*/  FFMA R19, R19, R13, R18 ;  /* 0x0000000d13137223 */ /* 0x000fe20000000012 */
[----:B------:R-:W-:Y:S01]  /*2a60*/  LDS R16, [R6.X4+0x2b88] ;  /* 0x002b880006107984 */ /* 0x000fe20000004800 */
[----:B--2---:R-:W-:-:S03]  /*2a70*/  FFMA R23, R21, R9, R22 ;  /* 0x0000000915177223 */ /* 0x004fc60000000016 */
        /* <DEDUP_REMOVED lines=50> */
[----:B------:R-:W0:Y:S01]  /*2da0*/  LDS R18, [R6.X4+0x2ed0] ;  /* 0x002ed00006127984 */ /* 0x000e220000004800 */
[----:B------:R-:W-:-:S03]  /*2db0*/  FFMA R24, R21, R13, R24 ;  /* 0x0000000d15187223 */ /* 0x000fc60000000018 */
[----:B------:R-:W1:Y:S04]  /*2dc0*/  LDS R22, [R6.X4+0x2f40] ;  /* 0x002f400006167984 */ /* 0x000e680000004800 */
        /* <DEDUP_REMOVED lines=9> */
[----:B--2---:R-:W-:-:S03]  /*2e60*/  FFMA R18, R21, R10, R23 ;  /* 0x0000000a15127223 */ /* 0x004fc60000000017 */
[----:B------:R-:W1:Y:S01]  /*2e70*/  LDS R8, [R6.X4+0x2fb0] ;  /* 0x002fb00006087984 */ /* 0x000e620000004800 */
[-C--:B------:R-:W-:Y:S02]  /*2e80*/  FFMA R24, R21, R14.reuse, R24 ;  /* 0x0000000e15187223 */ /* 0x080fe40000000018 */
[-C--:B------:R-:W-:Y:S01]  /*2e90*/  FFMA R19, R22, R14.reuse, R19 ;  /* 0x0000000e16137223 */ /* 0x080fe20000000013 */
[----:B------:R-:W2:Y:S04]  /*2ea0*/  LDS R21, [R6.X4+0x3058] ;  /* 0x0030580006157984 */ /* 0x000ea80000004800 */
[----:B------:R-:W3:Y:S04]  /*2eb0*/  LDS R16, [R6.X4+0x3020] ;  /* 0x0030200006107984 */ /* 0x000ee80000004800 */
[----:B------:R-:W4:Y:S01]  /*2ec0*/  LDS R22, [R6.X4+0x30c8] ;  /* 0x0030c80006167984 */ /* 0x000f220000004800 */
[----:B0-----:R-:W-:-:S02]  /*2ed0*/  FFMA R13, R17, R14, R13 ;  /* 0x0000000e110d7223 */ /* 0x001fc4000000000d */
[----:B------:R-:W-:Y:S02]  /*2ee0*/  FFMA R9, R17, R10, R9 ;  /* 0x0000000a11097223 */ /* 0x000fe40000000009 */
[C---:B-1----:R-:W-:Y:S02]  /*2ef0*/  FFMA R27, R8.reuse, R14, R27 ;  /* 0x0000000e081b7223 */ /* 0x042fe4000000001b */
[----:B------:R-:W-:Y:S02]  /*2f00*/  FFMA R25, R8, R10, R25 ;  /* 0x0000000a08197223 */ /* 0x000fe40000000019 */
[C---:B--2---:R-:W-:Y:S02]  /*2f10*/  FFMA R23, R21.reuse, R11, R18 ;  /* 0x0000000b15177223 */ /* 0x044fe40000000012 */
[----:B------:R-:W-:Y:S01]  /*2f20*/  FFMA R21, R21, R15, R24 ;  /* 0x0000000f15157223 */ /* 0x000fe20000000018 */
[----:B------:R-:W-:Y:S01]  /*2f30*/  LDS R18, [R6.X4+0x3100] ;  /* 0x0031000006127984 */ /* 0x000fe20000004800 */
[----:B---3--:R-:W-:-:S02]  /*2f40*/  FFMA R17, R16, R11, R12 ;  /* 0x0000000b10117223 */ /* 0x008fc4000000000c */
[-C--:B------:R-:W-:Y:S01]  /*2f50*/  FFMA R19, R16, R15.reuse, R19 ;  /* 0x0000000f10137223 */ /* 0x080fe20000000013 */
[----:B------:R-:W-:Y:S01]  /*2f60*/  LDS R24, [R6.X4+0x3138] ;  /* 0x0031380006187984 */ /* 0x000fe20000004800 */
[-C--:B------:R-:W-:Y:S02]  /*2f70*/  FFMA R27, R26, R15.reuse, R27 ;  /* 0x0000000f1a1b7223 */ /* 0x080fe4000000001b */
[----:B----4-:R-:W-:Y:S02]  /*2f80*/  FFMA R31, R22, R15, R13 ;  /* 0x0000000f161f7223 */ /* 0x010fe4000000000d */
[-C--:B------:R-:W-:Y:S01]  /*2f90*/  FFMA R25, R26, R11.reuse, R25 ;  /* 0x0000000b1a197223 */ /* 0x080fe20000000019 */
[----:B------:R-:W0:Y:S01]  /*2fa0*/  LDS.128 R12, [R20+0x38e0] ;  /* 0x0038e000140c7984 */ /* 0x000e220000000c00 */
[----:B------:R-:W-:-:S03]  /*2fb0*/  FFMA R29, R22, R11, R9 ;  /* 0x0000000b161d7223 */ /* 0x000fc60000000009 */
[----:B------:R-:W1:Y:S01]  /*2fc0*/  LDS.128 R8, [R20+0x58e0] ;  /* 0x0058e00014087984 */ /* 0x000e620000000c00 */
[----:B0-----:R-:W-:-:S03]  /*2fd0*/  FFMA R16, R12, R18, R17 ;  /* 0x000000120c107223 */ /* 0x001fc60000000011 */
[----:B------:R-:W0:Y:S01]  /*2fe0*/  LDS R17, [R6.X4+0x31a8] ;  /* 0x0031a80006117984 */ /* 0x000e220000004800 */
[----:B-1----:R-:W-:-:S03]  /*2ff0*/  FFMA R18, R18, R8, R19 ;  /* 0x0000000812127223 */ /* 0x002fc60000000013 */
[----:B------:R-:W1:Y:S01]  /*3000*/  LDS R19, [R6.X4+0x31e0] ;  /* 0x0031e00006137984 */ /* 0x000e620000004800 */
[----:B------:R-:W-:Y:S02]  /*3010*/  FFMA R22, R12, R24, R23 ;  /* 0x000000180c167223 */ /* 0x000fe40000000017 */
[----:B------:R-:W-:Y:S02]  /*3020*/  FFMA R24, R24, R8, R21 ;  /* 0x0000000818187223 */ /* 0x000fe40000000015 */
[----:B------:R-:W2:Y:S01]  /*3030*/  LDS R21, [R6.X4+0x3218] ;  /* 0x0032180006157984 */ /* 0x000ea20000004800 */
[-C--:B------:R-:W-:Y:S02]  /*3040*/  FFMA R26, R12, R28.reuse, R25 ;  /* 0x0000001c0c1a7223 */ /* 0x080fe40000000019 */
[----:B------:R-:W-:Y:S02]  /*3050*/  FFMA R28, R8, R28, R27 ;  /* 0x0000001c081c7223 */ /* 0x000fe4000000001b */
[----:B0-----:R-:W-:-:S02]  /*3060*/  FFMA R12, R12, R17, R29 ;  /* 0x000000110c0c7223 */ /* 0x001fc4000000001d */
[----:B------:R-:W-:Y:S01]  /*3070*/  FFMA R8, R8, R17, R31 ;  /* 0x0000001108087223 */ /* 0x000fe2000000001f */
[----:B------:R-:W-:Y:S01]  /*3080*/  LDS R29, [R6.X4+0x3528] ;  /* 0x00352800061d7984 */ /* 0x000fe20000004800 */
        /* <DEDUP_REMOVED lines=8> */
[C---:B0-----:R-:W-:Y:S02]  /*3110*/  FFMA R25, R18.reuse, R13, R26 ;  /* 0x0000000d12197223 */ /* 0x041fe4000000001a */
[-C--:B------:R-:W-:Y:S02]  /*3120*/  FFMA R27, R18, R9.reuse, R28 ;  /* 0x00000009121b7223 */ /* 0x080fe4000000001c */
[C---:B------:R-:W-:Y:S01]  /*3130*/  FFMA R9, R16.reuse, R9, R8 ;  /* 0x0000000910097223 */ /* 0x040fe20000000008 */
[----:B------:R-:W0:Y:S01]  /*3140*/  LDS R18, [R6.X4+0x3368] ;  /* 0x0033680006127984 */ /* 0x000e220000004800 */
[----:B------:R-:W-:-:S02]  /*3150*/  FFMA R13, R16, R13, R12 ;  /* 0x0000000d100d7223 */ /* 0x000fc4000000000c */
[C---:B-1----:R-:W-:Y:S01]  /*3160*/  FFMA R12, R24.reuse, R14, R17 ;  /* 0x0000000e180c7223 */ /* 0x042fe20000000011 */
[----:B------:R-:W1:Y:S01]  /*3170*/  LDS R8, [R6.X4+0x3330] ;  /* 0x0033300006087984 */ /* 0x000e620000004800 */
[----:B------:R-:W-:-:S03]  /*3180*/  FFMA R24, R24, R10, R19 ;  /* 0x0000000a18187223 */ /* 0x000fc60000000013 */
[----:B------:R-:W3:Y:S04]  /*3190*/  LDS R17, [R6.X4+0x33a0] ;  /* 0x0033a00006117984 */ /* 0x000ee80000004800 */
[----:B------:R-:W4:Y:S04]  /*31a0*/  LDS R19, [R6.X4+0x33d8] ;  /* 0x0033d80006137984 */ /* 0x000f280000004800 */
[----:B------:R-:W5:Y:S04]  /*31b0*/  LDS R28, [R6.X4+0x3410] ;  /* 0x00341000061c7984 */ /* 0x000f680000004800 */
[----:B------:R-:W5:Y:S01]  /*31c0*/  LDS R16, [R6.X4+0x3448] ;  /* 0x0034480006107984 */ /* 0x000f620000004800 */
[----:B--2---:R-:W-:-:S02]  /*31d0*/  FFMA R26, R22, R14, R23 ;  /* 0x0000000e161a7223 */ /* 0x004fc40000000017 */
[----:B------:R-:W-:Y:S02]  /*31e0*/  FFMA R22, R22, R10, R21 ;  /* 0x0000000a16167223 */ /* 0x000fe40000000015 */
[-C--:B0-----:R-:W-:Y:S02]  /*31f0*/  FFMA R13, R18, R14.reuse, R13 ;  /* 0x0000000e120d7223 */ /* 0x081fe4000000000d */
[C---:B-1----:R-:W-:Y:S02]  /*3200*/  FFMA R25, R8.reuse, R14, R25 ;  /* 0x0000000e08197223 */ /* 0x042fe40000000019 */
[-C--:B------:R-:W-:Y:S02]  /*3210*/  FFMA R27, R8, R10.reuse, R27 ;  /* 0x0000000a081b7223 */ /* 0x080fe4000000001b */
[----:B---3--:R-:W-:Y:S02]  /*3220*/  FFMA R21, R17, R15, R12 ;  /* 0x0000000f11157223 */ /* 0x008fe4000000000c */
[----:B------:R-:W-:-:S02]  /*3230*/  FFMA R9, R18, R10, R9 ;  /* 0x0000000a12097223 */ /* 0x000fc40000000009 */
[----:B----4-:R-:W-:Y:S01]  /*3240*/  FFMA R23, R19, R15, R26 ;  /* 0x0000000f13177223 */ /* 0x010fe2000000001a */
[----:B------:R-:W-:Y:S01]  /*3250*/  LDS R18, [R6.X4+0x3480] ;  /* 0x0034800006127984 */ /* 0x000fe20000004800 */
[-C--:B------:R-:W-:Y:S02]  /*3260*/  FFMA R17, R17, R11.reuse, R24 ;  /* 0x0000000b11117223 */ /* 0x080fe40000000018 */
[----:B------:R-:W-:Y:S01]  /*3270*/  FFMA R19, R19, R11, R22 ;  /* 0x0000000b13137223 */ /* 0x000fe20000000016 */
[----:B------:R-:W-:Y:S01]  /*3280*/  LDS R24, [R6.X4+0x34b8] ;  /* 0x0034b80006187984 */ /* 0x000fe20000004800 */
[-C--:B-----5:R-:W-:Y:S02]  /*3290*/  FFMA R25, R28, R15.reuse, R25 ;  /* 0x0000000f1c197223 */ /* 0x0a0fe40000000019 */
[----:B------:R-:W-:Y:S01]  /*32a0*/  FFMA R8, R16, R15, R13 ;  /* 0x0000000f10087223 */ /* 0x000fe2000000000d */
[----:B------:R-:W-:Y:S04]  /*32b0*/  LDS R22, [R6.X4+0x34f0] ;  /* 0x0034f00006167984 */ /* 0x000fe80000004800 */
[----:B------:R-:W0:Y:S01]  /*32c0*/  LDS.128 R12, [R20+0x38f0] ;  /* 0x0038f000140c7984 */ /* 0x000e220000000c00 */
[----:B------:R-:W-:-:S02]  /*32d0*/  FFMA R27, R28, R11, R27 ;  /* 0x0000000b1c1b7223 */ /* 0x000fc4000000001b */
[----:B------:R-:W-:Y:S02]  /*32e0*/  FFMA R16, R16, R11, R9 ;  /* 0x0000000b10107223 */ /* 0x000fe40000000009 */
[C---:B0-----:R-:W-:Y:S02]  /*32f0*/  FFMA R26, R12.reuse, R18, R21 ;  /* 0x000000120c1a7223 */ /* 0x041fe40000000015 */
[C---:B------:R-:W-:Y:S01]  /*3300*/  FFMA R28, R12.reuse, R24, R23 ;  /* 0x000000180c1c7223 */ /* 0x040fe20000000017 */
[----:B------:R-:W-:Y:S01]  /*3310*/  LDS R21, [R6.X4+0x3560] ;  /* 0x0035600006157984 */ /* 0x000fe20000004800 */
[C---:B------:R-:W-:Y:S02]  /*3320*/  FFMA R30, R12.reuse, R22, R25 ;  /* 0x000000160c1e7223 */ /* 0x040fe40000000019 */
[----:B------:R-:W-:Y:S01]  /*3330*/  FFMA R12, R12, R29, R8 ;  /* 0x0000001d0c0c7223 */ /* 0x000fe20000000008 */
[----:B------:R-:W-:Y:S04]  /*3340*/  LDS R23, [R6.X4+0x3640] ;  /* 0x0036400006177984 */ /* 0x000fe80000004800 */
[----:B------:R-:W0:Y:S04]  /*3350*/  LDS.128 R8, [R20+0x58f0] ;  /* 0x0058f00014087984 */ /* 0x000e280000000c00 */
[----:B------:R-:W-:Y:S01]  /*3360*/  LDS R20, [R6.X4+0x3678] ;  /* 0x0036780006147984 */ /* 0x000fe20000004800 */
[----:B0-----:R-:W-:-:S03]  /*3370*/  FFMA R18, R18, R8, R17 ;  /* 0x0000000812127223 */ /* 0x001fc60000000011 */
[----:B------:R-:W0:Y:S01]  /*3380*/  LDS R17, [R6.X4+0x35d0] ;  /* 0x0035d00006117984 */ /* 0x000e220000004800 */
[----:B------:R-:W-:Y:S02]  /*3390*/  FFMA R24, R24, R8, R19 ;  /* 0x0000000818187223 */ /* 0x000fe40000000013 */
[C---:B------:R-:W-:Y:S01]  /*33a0*/  FFMA R22, R8.reuse, R22, R27 ;  /* 0x0000001608167223 */ /* 0x040fe2000000001b */
[----:B------:R-:W1:Y:S01]  /*33b0*/  LDS R19, [R6.X4+0x3598] ;  /* 0x0035980006137984 */ /* 0x000e620000004800 */
[----:B------:R-:W-:-:S03]  /*33c0*/  FFMA R16, R8, R29, R16 ;  /* 0x0000001d08107223 */ /* 0x000fc60000000010 */
[----:B------:R-:W2:Y:S01]  /*33d0*/  LDS R8, [R6.X4+0x3608] ;  /* 0x0036080006087984 */ /* 0x000ea20000004800 */
[C---:B------:R-:W-:Y:S02]  /*33e0*/  FFMA R26, R21.reuse, R13, R26 ;  /* 0x0000000d151a7223 */ /* 0x040fe4000000001a */
[----:B------:R-:W-:Y:S01]  /*33f0*/  FFMA R18, R21, R9, R18 ;  /* 0x0000000915127223 */ /* 0x000fe20000000012 */
[----:B------:R-:W3:Y:S01]  /*3400*/  LDS R27, [R6.X4+0x36e8] ;  /* 0x0036e800061b7984 */ /* 0x000ee20000004800 */
[C---:B------:R-:W-:Y:S02]  /*3410*/  FFMA R26, R23.reuse, R14, R26 ;  /* 0x0000000e171a7223 */ /* 0x040fe4000000001a */
[----:B------:R-:W-:Y:S02]  /*3420*/  FFMA R23, R23, R10, R18 ;  /* 0x0000000a17177223 */ /* 0x000fe40000000012 */
[----:B------:R-:W4:Y:S01]  /*3430*/  LDS R18, [R6.X4+0x3758] ;  /* 0x0037580006127984 */ /* 0x000f220000004800 */
[----:B0-----:R-:W-:-:S02]  /*3440*/  FFMA R25, R17, R13, R30 ;  /* 0x0000000d11197223 */ /* 0x001fc4000000001e */
[----:B------:R-:W-:Y:S02]  /*3450*/  FFMA R17, R17, R9, R22 ;  /* 0x0000000911117223 */ /* 0x000fe40000000016 */
[----:B------:R-:W0:Y:S01]  /*3460*/  LDS R22, [R6.X4+0x36b0] ;  /* 0x0036b00006167984 */ /* 0x000e220000004800 */
[C---:B-1----:R-:W-:Y:S02]  /*3470*/  FFMA R21, R19.reuse, R13, R28 ;  /* 0x0000000d13157223 */ /* 0x042fe4000000001c */
[----:B------:R-:W-:Y:S02]  /*3480*/  FFMA R19, R19, R9, R24 ;  /* 0x0000000913137223 */ /* 0x000fe40000000018 */
[C---:B--2---:R-:W-:Y:S02]  /*3490*/  FFMA R13, R8.reuse, R13, R12 ;  /* 0x0000000d080d7223 */ /* 0x044fe4000000000c */
[----:B------:R-:W-:Y:S01]  /*34a0*/  FFMA R9, R8, R9, R16 ;  /* 0x0000000908097223 */ /* 0x000fe20000000010 */
[----:B------:R-:W1:Y:S04]  /*34b0*/  LDS R12, [R6.X4+0x3790] ;  /* 0x00379000060c7984 */ /* 0x000e680000004800 */
[----:B------:R-:W2:Y:S04]  /*34c0*/  LDS R16, [R6.X4+0x3720] ;  /* 0x0037200006107984 */ /* 0x000ea80000004800 */
[----:B------:R-:W5:Y:S01]  /*34d0*/  LDS R8, [R6.X4+0x37c8] ;  /* 0x0037c80006087984 */ /* 0x000f620000004800 */
[----:B------:R-:W-:-:S04]  /*34e0*/  IADD3 R5, R5, 0x1, RZ ;  /* 0x0000000105057810 */ /* 0x000fc80007ffe0ff */
[----:B------:R-:W-:Y:S01]  /*34f0*/  ISETP.NE.AND P1, PT, R5, 0x4, PT ;  /* 0x000000040500780c */ /* 0x000fe20003f25270 */
[C---:B------:R-:W-:Y:S02]  /*3500*/  FFMA R21, R20.reuse, R14, R21 ;  /* 0x0000000e14157223 */ /* 0x040fe40000000015 */
[----:B------:R-:W-:Y:S02]  /*3510*/  FFMA R19, R20, R10, R19 ;  /* 0x0000000a14137223 */ /* 0x000fe40000000013 */
[C---:B---3--:R-:W-:Y:S02]  /*3520*/  FFMA R13, R27.reuse, R14, R13 ;  /* 0x0000000e1b0d7223 */ /* 0x048fe4000000000d */
[----:B------:R-:W-:Y:S02]  /*3530*/  FFMA R9, R27, R10, R9 ;  /* 0x0000000a1b097223 */ /* 0x000fe40000000009 */
[C---:B----4-:R-:W-:Y:S02]  /*3540*/  FFMA R31, R18.reuse, R15, R21 ;  /* 0x0000000f121f7223 */ /* 0x050fe40000000015 */
[----:B------:R-:W-:-:S02]  /*3550*/  FFMA R27, R18, R11, R19 ;  /* 0x0000000b121b7223 */ /* 0x000fc40000000013 */
[C---:B0-----:R-:W-:Y:S02]  /*3560*/  FFMA R25, R22.reuse, R14, R25 ;  /* 0x0000000e16197223 */ /* 0x041fe40000000019 */
[----:B------:R-:W-:Y:S02]  /*3570*/  FFMA R17, R22, R10, R17 ;  /* 0x0000000a16117223 */ /* 0x000fe40000000011 */
[C---:B-1----:R-:W-:Y:S02]  /*3580*/  FFMA R30, R12.reuse, R15, R25 ;  /* 0x0000000f0c1e7223 */ /* 0x042fe40000000019 */
[----:B------:R-:W-:Y:S02]  /*3590*/  FFMA R21, R12, R11, R17 ;  /* 0x0000000b0c157223 */ /* 0x000fe40000000011 */
[C---:B--2---:R-:W-:Y:S02]  /*35a0*/  FFMA R26, R16.reuse, R15, R26 ;  /* 0x0000000f101a7223 */ /* 0x044fe4000000001a */
[----:B------:R-:W-:-:S02]  /*35b0*/  FFMA R23, R16, R11, R23 ;  /* 0x0000000b10177223 */ /* 0x000fc40000000017 */
[C---:B-----5:R-:W-:Y:S02]  /*35c0*/  FFMA R33, R8.reuse, R15, R13 ;  /* 0x0000000f08217223 */ /* 0x060fe4000000000d */
[----:B------:R-:W-:Y:S01]  /*35d0*/  FFMA R22, R8, R11, R9 ;  /* 0x0000000b08167223 */ /* 0x000fe20000000009 */
[----:B------:R-:W-:Y:S01]  /*35e0*/  @!P1 CALL.REL.NOINC `(.L_x_0) ;  /* 0x0000001000009944 */ /* 0x000fe20003c00000 */
[----:B------:R-:W-:Y:S05]  /*35f0*/  BRA `(.L_x_1) ;  /* 0xffffcc1000007947 */ /* 0x000fea000383ffff */
.L_x_0:
[----:B------:R-:W-:Y:S01]  /*3600*/  MOV R3, UR4 ;  /* 0x0000000400037c02 */ /* 0x000fe20008000f00 */
[----:B------:R-:W-:Y:S01]  /*3610*/  IMAD R6, R7, 0x310, R6 ;  /* 0x0000031007067824 */ /* 0x000fe200078e0206 */
[----:B------:R-:W-:Y:S02]  /*3620*/  FMNMX R31, RZ, R31, !PT ;  /* 0x0000001fff1f7209 */ /* 0x000fe40007800000 */
[----:B------:R-:W-:Y:S01]  /*3630*/  FMNMX R23, RZ, R23, !PT ;  /* 0x00000017ff177209 */ /* 0x000fe20007800000 */
[----:B------:R-:W-:Y:S01]  /*3640*/  IMAD R6, R3, 0xc400, R6 ;  /* 0x0000c40003067824 */ /* 0x000fe200078e0206 */
[----:B------:R-:W-:Y:S02]  /*3650*/  FMNMX R3, RZ, R26, !PT ;  /* 0x0000001aff037209 */ /* 0x000fe40007800000 */
[----:B------:R-:W-:-:S02]  /*3660*/  FMNMX R27, RZ, R27, !PT ;  /* 0x0000001bff1b7209 */ /* 0x000fc40007800000 */
[----:B------:R-:W-:Y:S02]  /*3670*/  IADD3 R5, R6, UR5, RZ ;  /* 0x0000000506057c10 */ /* 0x000fe4000fffe0ff */
[----:B------:R-:W-:Y:S02]  /*3680*/  FMNMX R7, RZ, R30, !PT ;  /* 0x0000001eff077209 */ /* 0x000fe40007800000 */
[----:B------:R-:W-:Y:S01]  /*3690*/  FMNMX R33, RZ, R33, !PT ;  /* 0x00000021ff217209 */ /* 0x000fe20007800000 */
[----:B------:R-:W-:Y:S01]  /*36a0*/  IMAD.WIDE R4, R5, R4, c[0x0][0x170] ;  /* 0x00005c0005047625 */ /* 0x000fe200078e0204 */
[----:B------:R-:W-:Y:S02]  /*36b0*/  FMNMX R21, RZ, R21, !PT ;  /* 0x00000015ff157209 */ /* 0x000fe40007800000 */
[----:B------:R-:W-:Y:S02]  /*36c0*/  FMNMX R9, RZ, R22, !PT ;  /* 0x00000016ff097209 */ /* 0x000fe40007800000 */
[----:B------:R-:W-:Y:S04]  /*36d0*/  STG.E [R4.64], R3 ;  /* 0x0000000304007986 */ /* 0x000fe8000c101906 */
[----:B------:R-:W-:Y:S04]  /*36e0*/  STG.E [R4.64+0x38], R31 ;  /* 0x0000381f04007986 */ /* 0x000fe8000c101906 */
[----:B------:R-:W-:Y:S04]  /*36f0*/  STG.E [R4.64+0x18800], R23 ;  /* 0x0188001704007986 */ /* 0x000fe8000c101906 */
[----:B------:R-:W-:Y:S04]  /*3700*/  STG.E [R4.64+0x18838], R27 ;  /* 0x0188381b04007986 */ /* 0x000fe8000c101906 */
[----:B------:R-:W-:Y:S04]  /*3710*/  STG.E [R4.64+0x70], R7 ;  /* 0x0000700704007986 */ /* 0x000fe8000c101906 */
[----:B------:R-:W-:Y:S04]  /*3720*/  STG.E [R4.64+0xa8], R33 ;  /* 0x0000a82104007986 */ /* 0x000fe8000c101906 */
[----:B------:R-:W-:Y:S04]  /*3730*/  STG.E [R4.64+0x18870], R21 ;  /* 0x0188701504007986 */ /* 0x000fe8000c101906 */
[----:B------:R-:W-:Y:S01]  /*3740*/  STG.E [R4.64+0x188a8], R9 ;  /* 0x0188a80904007986 */ /* 0x000fe2000c101906 */
[----:B------:R-:W-:Y:S05]  /*3750*/  EXIT ;  /* 0x000000000000794d */ /* 0x000fea0003800000 */
.L_x_2:
[----:B------:R-:W-:-:S00]  /*3760*/  BRA `(.L_x_2) ;  /* 0xfffffff000007947 */ /* 0x000fc0000383ffff */
[----:B------:R-:W-:-:S00]  /*3770*/  NOP ;  /* 0x0000000000007918 */ /* 0x000fc00000000000 */
        /* <DEDUP_REMOVED lines=8> */
.L_x_3:


//--------------------- .nv.shared.candidate0     --------------------------
	.section	.nv.shared.candidate0,"aw",@nobits
	.align	4
.nv.shared.candidate0:
	.zero		30720
